//
// Generated by NVIDIA NVVM Compiler
//
// Compiler Build ID: CL-36424714
// Cuda compilation tools, release 13.0, V13.0.88
// Based on NVVM 20.0.0
//

.version 9.0
.target sm_100
.address_size 64

	// .globl	_Z12convStandardPjS_PdS0_S0_

.visible .entry _Z12convStandardPjS_PdS0_S0_(
	.param .u64 .ptr .align 1 _Z12convStandardPjS_PdS0_S0__param_0,
	.param .u64 .ptr .align 1 _Z12convStandardPjS_PdS0_S0__param_1,
	.param .u64 .ptr .align 1 _Z12convStandardPjS_PdS0_S0__param_2,
	.param .u64 .ptr .align 1 _Z12convStandardPjS_PdS0_S0__param_3,
	.param .u64 .ptr .align 1 _Z12convStandardPjS_PdS0_S0__param_4
)
{
	.reg .pred 	%p<13>;
	.reg .b32 	%r<127>;
	.reg .b64 	%rd<137>;
	.reg .b64 	%fd<119>;

	ld.param.u64 	%rd4, [_Z12convStandardPjS_PdS0_S0__param_0];
	ld.param.u64 	%rd5, [_Z12convStandardPjS_PdS0_S0__param_1];
	ld.param.u64 	%rd6, [_Z12convStandardPjS_PdS0_S0__param_2];
	ld.param.u64 	%rd7, [_Z12convStandardPjS_PdS0_S0__param_3];
	ld.param.u64 	%rd3, [_Z12convStandardPjS_PdS0_S0__param_4];
	cvta.to.global.u64 	%rd1, %rd7;
	cvta.to.global.u64 	%rd2, %rd6;
	cvta.to.global.u64 	%rd8, %rd5;
	cvta.to.global.u64 	%rd9, %rd4;
	ld.global.u32 	%r1, [%rd9];
	ld.global.u32 	%r2, [%rd8];
	mov.u32 	%r38, %ctaid.x;
	mov.u32 	%r39, %ntid.x;
	mov.u32 	%r40, %tid.x;
	mad.lo.s32 	%r3, %r38, %r39, %r40;
	sub.s32 	%r41, %r1, %r2;
	add.s32 	%r4, %r41, 1;
	mad.lo.s32 	%r42, %r41, %r41, %r41;
	add.s32 	%r43, %r42, %r4;
	setp.ge.u32 	%p1, %r3, %r43;
	@%p1 bra 	$L__BB0_19;
	shr.u32 	%r5, %r2, 1;
	shr.u32 	%r44, %r2, 31;
	add.s32 	%r45, %r2, %r44;
	shr.s32 	%r7, %r45, 1;
	neg.s32 	%r6, %r7;
	setp.lt.s32 	%p2, %r7, %r6;
	mov.f64 	%fd117, 0d0000000000000000;
	@%p2 bra 	$L__BB0_18;
	div.u32 	%r46, %r3, %r4;
	add.s32 	%r8, %r46, %r5;
	mul.lo.s32 	%r47, %r46, %r4;
	sub.s32 	%r48, %r3, %r47;
	add.s32 	%r9, %r48, %r5;
	sub.s32 	%r49, %r7, %r6;
	add.s32 	%r50, %r49, 1;
	and.b32  	%r10, %r50, 15;
	and.b32  	%r11, %r50, 7;
	and.b32  	%r12, %r50, 3;
	mov.f64 	%fd117, 0d0000000000000000;
	mov.u32 	%r119, %r6;
$L__BB0_3:
	mov.u32 	%r13, %r119;
	sub.s32 	%r51, %r7, %r6;
	setp.lt.u32 	%p3, %r51, 15;
	add.s32 	%r52, %r8, %r13;
	mad.lo.s32 	%r14, %r52, %r1, %r9;
	shr.u32 	%r15, %r2, 1;
	add.s32 	%r53, %r13, %r15;
	mul.lo.s32 	%r16, %r53, %r2;
	add.s32 	%r17, %r16, %r15;
	mov.u32 	%r125, %r6;
	@%p3 bra 	$L__BB0_7;
	add.s32 	%r55, %r51, 1;
	and.b32  	%r56, %r55, -16;
	neg.s32 	%r120, %r56;
	add.s32 	%r122, %r6, 7;
	add.s32 	%r57, %r6, %r15;
	add.s32 	%r121, %r57, %r16;
	mov.u32 	%r123, %r6;
$L__BB0_5:
	.pragma "nounroll";
	add.s32 	%r58, %r14, %r123;
	mul.wide.u32 	%rd10, %r58, 8;
	add.s64 	%rd11, %rd2, %rd10;
	ld.global.f64 	%fd20, [%rd11];
	mul.wide.u32 	%rd12, %r121, 8;
	add.s64 	%rd13, %rd1, %rd12;
	ld.global.f64 	%fd21, [%rd13];
	fma.rn.f64 	%fd22, %fd20, %fd21, %fd117;
	add.s32 	%r59, %r58, 1;
	mul.wide.u32 	%rd14, %r59, 8;
	add.s64 	%rd15, %rd2, %rd14;
	ld.global.f64 	%fd23, [%rd15];
	add.s32 	%r60, %r121, 1;
	mul.wide.u32 	%rd16, %r60, 8;
	add.s64 	%rd17, %rd1, %rd16;
	ld.global.f64 	%fd24, [%rd17];
	fma.rn.f64 	%fd25, %fd23, %fd24, %fd22;
	add.s32 	%r61, %r58, 2;
	mul.wide.u32 	%rd18, %r61, 8;
	add.s64 	%rd19, %rd2, %rd18;
	ld.global.f64 	%fd26, [%rd19];
	add.s32 	%r62, %r121, 2;
	mul.wide.u32 	%rd20, %r62, 8;
	add.s64 	%rd21, %rd1, %rd20;
	ld.global.f64 	%fd27, [%rd21];
	fma.rn.f64 	%fd28, %fd26, %fd27, %fd25;
	add.s32 	%r63, %r58, 3;
	mul.wide.u32 	%rd22, %r63, 8;
	add.s64 	%rd23, %rd2, %rd22;
	ld.global.f64 	%fd29, [%rd23];
	add.s32 	%r64, %r121, 3;
	mul.wide.u32 	%rd24, %r64, 8;
	add.s64 	%rd25, %rd1, %rd24;
	ld.global.f64 	%fd30, [%rd25];
	fma.rn.f64 	%fd31, %fd29, %fd30, %fd28;
	add.s32 	%r65, %r58, 4;
	mul.wide.u32 	%rd26, %r65, 8;
	add.s64 	%rd27, %rd2, %rd26;
	ld.global.f64 	%fd32, [%rd27];
	add.s32 	%r66, %r121, 4;
	mul.wide.u32 	%rd28, %r66, 8;
	add.s64 	%rd29, %rd1, %rd28;
	ld.global.f64 	%fd33, [%rd29];
	fma.rn.f64 	%fd34, %fd32, %fd33, %fd31;
	add.s32 	%r67, %r58, 5;
	mul.wide.u32 	%rd30, %r67, 8;
	add.s64 	%rd31, %rd2, %rd30;
	ld.global.f64 	%fd35, [%rd31];
	add.s32 	%r68, %r121, 5;
	mul.wide.u32 	%rd32, %r68, 8;
	add.s64 	%rd33, %rd1, %rd32;
	ld.global.f64 	%fd36, [%rd33];
	fma.rn.f64 	%fd37, %fd35, %fd36, %fd34;
	add.s32 	%r69, %r58, 6;
	mul.wide.u32 	%rd34, %r69, 8;
	add.s64 	%rd35, %rd2, %rd34;
	ld.global.f64 	%fd38, [%rd35];
	add.s32 	%r70, %r121, 6;
	mul.wide.u32 	%rd36, %r70, 8;
	add.s64 	%rd37, %rd1, %rd36;
	ld.global.f64 	%fd39, [%rd37];
	fma.rn.f64 	%fd40, %fd38, %fd39, %fd37;
	add.s32 	%r71, %r58, 7;
	mul.wide.u32 	%rd38, %r71, 8;
	add.s64 	%rd39, %rd2, %rd38;
	ld.global.f64 	%fd41, [%rd39];
	add.s32 	%r72, %r121, 7;
	mul.wide.u32 	%rd40, %r72, 8;
	add.s64 	%rd41, %rd1, %rd40;
	ld.global.f64 	%fd42, [%rd41];
	fma.rn.f64 	%fd43, %fd41, %fd42, %fd40;
	add.s32 	%r73, %r58, 8;
	mul.wide.u32 	%rd42, %r73, 8;
	add.s64 	%rd43, %rd2, %rd42;
	ld.global.f64 	%fd44, [%rd43];
	add.s32 	%r74, %r121, 8;
	mul.wide.u32 	%rd44, %r74, 8;
	add.s64 	%rd45, %rd1, %rd44;
	ld.global.f64 	%fd45, [%rd45];
	fma.rn.f64 	%fd46, %fd44, %fd45, %fd43;
	add.s32 	%r75, %r58, 9;
	mul.wide.u32 	%rd46, %r75, 8;
	add.s64 	%rd47, %rd2, %rd46;
	ld.global.f64 	%fd47, [%rd47];
	add.s32 	%r76, %r121, 9;
	mul.wide.u32 	%rd48, %r76, 8;
	add.s64 	%rd49, %rd1, %rd48;
	ld.global.f64 	%fd48, [%rd49];
	fma.rn.f64 	%fd49, %fd47, %fd48, %fd46;
	add.s32 	%r77, %r58, 10;
	mul.wide.u32 	%rd50, %r77, 8;
	add.s64 	%rd51, %rd2, %rd50;
	ld.global.f64 	%fd50, [%rd51];
	add.s32 	%r78, %r121, 10;
	mul.wide.u32 	%rd52, %r78, 8;
	add.s64 	%rd53, %rd1, %rd52;
	ld.global.f64 	%fd51, [%rd53];
	fma.rn.f64 	%fd52, %fd50, %fd51, %fd49;
	add.s32 	%r79, %r58, 11;
	mul.wide.u32 	%rd54, %r79, 8;
	add.s64 	%rd55, %rd2, %rd54;
	ld.global.f64 	%fd53, [%rd55];
	add.s32 	%r80, %r121, 11;
	mul.wide.u32 	%rd56, %r80, 8;
	add.s64 	%rd57, %rd1, %rd56;
	ld.global.f64 	%fd54, [%rd57];
	fma.rn.f64 	%fd55, %fd53, %fd54, %fd52;
	add.s32 	%r81, %r58, 12;
	mul.wide.u32 	%rd58, %r81, 8;
	add.s64 	%rd59, %rd2, %rd58;
	ld.global.f64 	%fd56, [%rd59];
	add.s32 	%r82, %r121, 12;
	mul.wide.u32 	%rd60, %r82, 8;
	add.s64 	%rd61, %rd1, %rd60;
	ld.global.f64 	%fd57, [%rd61];
	fma.rn.f64 	%fd58, %fd56, %fd57, %fd55;
	add.s32 	%r83, %r58, 13;
	mul.wide.u32 	%rd62, %r83, 8;
	add.s64 	%rd63, %rd2, %rd62;
	ld.global.f64 	%fd59, [%rd63];
	add.s32 	%r84, %r121, 13;
	mul.wide.u32 	%rd64, %r84, 8;
	add.s64 	%rd65, %rd1, %rd64;
	ld.global.f64 	%fd60, [%rd65];
	fma.rn.f64 	%fd61, %fd59, %fd60, %fd58;
	add.s32 	%r85, %r58, 14;
	mul.wide.u32 	%rd66, %r85, 8;
	add.s64 	%rd67, %rd2, %rd66;
	ld.global.f64 	%fd62, [%rd67];
	add.s32 	%r86, %r121, 14;
	mul.wide.u32 	%rd68, %r86, 8;
	add.s64 	%rd69, %rd1, %rd68;
	ld.global.f64 	%fd63, [%rd69];
	fma.rn.f64 	%fd64, %fd62, %fd63, %fd61;
	add.s32 	%r87, %r58, 15;
	mul.wide.u32 	%rd70, %r87, 8;
	add.s64 	%rd71, %rd2, %rd70;
	ld.global.f64 	%fd65, [%rd71];
	add.s32 	%r88, %r121, 15;
	mul.wide.u32 	%rd72, %r88, 8;
	add.s64 	%rd73, %rd1, %rd72;
	ld.global.f64 	%fd66, [%rd73];
	fma.rn.f64 	%fd117, %fd65, %fd66, %fd64;
	add.s32 	%r123, %r123, 16;
	add.s32 	%r122, %r122, 16;
	add.s32 	%r121, %r121, 16;
	add.s32 	%r120, %r120, 16;
	setp.ne.s32 	%p4, %r120, 0;
	@%p4 bra 	$L__BB0_5;
	add.s32 	%r125, %r122, -7;
$L__BB0_7:
	setp.eq.s32 	%p5, %r10, 0;
	@%p5 bra 	$L__BB0_17;
	add.s32 	%r89, %r10, -1;
	setp.lt.u32 	%p6, %r89, 7;
	@%p6 bra 	$L__BB0_10;
	add.s32 	%r90, %r14, %r125;
	mul.wide.u32 	%rd74, %r90, 8;
	add.s64 	%rd75, %rd2, %rd74;
	ld.global.f64 	%fd68, [%rd75];
	add.s32 	%r91, %r17, %r125;
	mul.wide.u32 	%rd76, %r91, 8;
	add.s64 	%rd77, %rd1, %rd76;
	ld.global.f64 	%fd69, [%rd77];
	fma.rn.f64 	%fd70, %fd68, %fd69, %fd117;
	add.s32 	%r92, %r90, 1;
	mul.wide.u32 	%rd78, %r92, 8;
	add.s64 	%rd79, %rd2, %rd78;
	ld.global.f64 	%fd71, [%rd79];
	add.s32 	%r93, %r91, 1;
	mul.wide.u32 	%rd80, %r93, 8;
	add.s64 	%rd81, %rd1, %rd80;
	ld.global.f64 	%fd72, [%rd81];
	fma.rn.f64 	%fd73, %fd71, %fd72, %fd70;
	add.s32 	%r94, %r90, 2;
	mul.wide.u32 	%rd82, %r94, 8;
	add.s64 	%rd83, %rd2, %rd82;
	ld.global.f64 	%fd74, [%rd83];
	add.s32 	%r95, %r91, 2;
	mul.wide.u32 	%rd84, %r95, 8;
	add.s64 	%rd85, %rd1, %rd84;
	ld.global.f64 	%fd75, [%rd85];
	fma.rn.f64 	%fd76, %fd74, %fd75, %fd73;
	add.s32 	%r96, %r90, 3;
	mul.wide.u32 	%rd86, %r96, 8;
	add.s64 	%rd87, %rd2, %rd86;
	ld.global.f64 	%fd77, [%rd87];
	add.s32 	%r97, %r91, 3;
	mul.wide.u32 	%rd88, %r97, 8;
	add.s64 	%rd89, %rd1, %rd88;
	ld.global.f64 	%fd78, [%rd89];
	fma.rn.f64 	%fd79, %fd77, %fd78, %fd76;
	add.s32 	%r98, %r90, 4;
	mul.wide.u32 	%rd90, %r98, 8;
	add.s64 	%rd91, %rd2, %rd90;
	ld.global.f64 	%fd80, [%rd91];
	add.s32 	%r99, %r91, 4;
	mul.wide.u32 	%rd92, %r99, 8;
	add.s64 	%rd93, %rd1, %rd92;
	ld.global.f64 	%fd81, [%rd93];
	fma.rn.f64 	%fd82, %fd80, %fd81, %fd79;
	add.s32 	%r100, %r90, 5;
	mul.wide.u32 	%rd94, %r100, 8;
	add.s64 	%rd95, %rd2, %rd94;
	ld.global.f64 	%fd83, [%rd95];
	add.s32 	%r101, %r91, 5;
	mul.wide.u32 	%rd96, %r101, 8;
	add.s64 	%rd97, %rd1, %rd96;
	ld.global.f64 	%fd84, [%rd97];
	fma.rn.f64 	%fd85, %fd83, %fd84, %fd82;
	add.s32 	%r102, %r90, 6;
	mul.wide.u32 	%rd98, %r102, 8;
	add.s64 	%rd99, %rd2, %rd98;
	ld.global.f64 	%fd86, [%rd99];
	add.s32 	%r103, %r91, 6;
	mul.wide.u32 	%rd100, %r103, 8;
	add.s64 	%rd101, %rd1, %rd100;
	ld.global.f64 	%fd87, [%rd101];
	fma.rn.f64 	%fd88, %fd86, %fd87, %fd85;
	add.s32 	%r104, %r90, 7;
	mul.wide.u32 	%rd102, %r104, 8;
	add.s64 	%rd103, %rd2, %rd102;
	ld.global.f64 	%fd89, [%rd103];
	add.s32 	%r105, %r91, 7;
	mul.wide.u32 	%rd104, %r105, 8;
	add.s64 	%rd105, %rd1, %rd104;
	ld.global.f64 	%fd90, [%rd105];
	fma.rn.f64 	%fd117, %fd89, %fd90, %fd88;
	add.s32 	%r125, %r125, 8;
$L__BB0_10:
	setp.eq.s32 	%p7, %r11, 0;
	@%p7 bra 	$L__BB0_17;
	add.s32 	%r106, %r11, -1;
	setp.lt.u32 	%p8, %r106, 3;
	@%p8 bra 	$L__BB0_13;
	add.s32 	%r107, %r14, %r125;
	mul.wide.u32 	%rd106, %r107, 8;
	add.s64 	%rd107, %rd2, %rd106;
	ld.global.f64 	%fd92, [%rd107];
	add.s32 	%r108, %r17, %r125;
	mul.wide.u32 	%rd108, %r108, 8;
	add.s64 	%rd109, %rd1, %rd108;
	ld.global.f64 	%fd93, [%rd109];
	fma.rn.f64 	%fd94, %fd92, %fd93, %fd117;
	add.s32 	%r109, %r107, 1;
	mul.wide.u32 	%rd110, %r109, 8;
	add.s64 	%rd111, %rd2, %rd110;
	ld.global.f64 	%fd95, [%rd111];
	add.s32 	%r110, %r108, 1;
	mul.wide.u32 	%rd112, %r110, 8;
	add.s64 	%rd113, %rd1, %rd112;
	ld.global.f64 	%fd96, [%rd113];
	fma.rn.f64 	%fd97, %fd95, %fd96, %fd94;
	add.s32 	%r111, %r107, 2;
	mul.wide.u32 	%rd114, %r111, 8;
	add.s64 	%rd115, %rd2, %rd114;
	ld.global.f64 	%fd98, [%rd115];
	add.s32 	%r112, %r108, 2;
	mul.wide.u32 	%rd116, %r112, 8;
	add.s64 	%rd117, %rd1, %rd116;
	ld.global.f64 	%fd99, [%rd117];
	fma.rn.f64 	%fd100, %fd98, %fd99, %fd97;
	add.s32 	%r113, %r107, 3;
	mul.wide.u32 	%rd118, %r113, 8;
	add.s64 	%rd119, %rd2, %rd118;
	ld.global.f64 	%fd101, [%rd119];
	add.s32 	%r114, %r108, 3;
	mul.wide.u32 	%rd120, %r114, 8;
	add.s64 	%rd121, %rd1, %rd120;
	ld.global.f64 	%fd102, [%rd121];
	fma.rn.f64 	%fd117, %fd101, %fd102, %fd100;
	add.s32 	%r125, %r125, 4;
$L__BB0_13:
	setp.eq.s32 	%p9, %r12, 0;
	@%p9 bra 	$L__BB0_17;
	setp.eq.s32 	%p10, %r12, 1;
	add.s32 	%r35, %r14, %r125;
	mul.wide.u32 	%rd122, %r35, 8;
	add.s64 	%rd123, %rd2, %rd122;
	ld.global.f64 	%fd103, [%rd123];
	add.s32 	%r36, %r17, %r125;
	mul.wide.u32 	%rd124, %r36, 8;
	add.s64 	%rd125, %rd1, %rd124;
	ld.global.f64 	%fd104, [%rd125];
	fma.rn.f64 	%fd117, %fd103, %fd104, %fd117;
	@%p10 bra 	$L__BB0_17;
	setp.eq.s32 	%p11, %r12, 2;
	add.s32 	%r115, %r35, 1;
	mul.wide.u32 	%rd126, %r115, 8;
	add.s64 	%rd127, %rd2, %rd126;
	ld.global.f64 	%fd105, [%rd127];
	add.s32 	%r116, %r36, 1;
	mul.wide.u32 	%rd128, %r116, 8;
	add.s64 	%rd129, %rd1, %rd128;
	ld.global.f64 	%fd106, [%rd129];
	fma.rn.f64 	%fd117, %fd105, %fd106, %fd117;
	@%p11 bra 	$L__BB0_17;
	add.s32 	%r117, %r35, 2;
	mul.wide.u32 	%rd130, %r117, 8;
	add.s64 	%rd131, %rd2, %rd130;
	ld.global.f64 	%fd107, [%rd131];
	add.s32 	%r118, %r36, 2;
	mul.wide.u32 	%rd132, %r118, 8;
	add.s64 	%rd133, %rd1, %rd132;
	ld.global.f64 	%fd108, [%rd133];
	fma.rn.f64 	%fd117, %fd107, %fd108, %fd117;
$L__BB0_17:
	add.s32 	%r119, %r13, 1;
	setp.ne.s32 	%p12, %r13, %r7;
	@%p12 bra 	$L__BB0_3;
$L__BB0_18:
	cvta.to.global.u64 	%rd134, %rd3;
	mul.wide.u32 	%rd135, %r3, 8;
	add.s64 	%rd136, %rd134, %rd135;
	st.global.f64 	[%rd136], %fd117;
$L__BB0_19:
	ret;

}
	// .globl	_Z8convBinWPjS_PdPhS0_
.visible .entry _Z8convBinWPjS_PdPhS0_(
	.param .u64 .ptr .align 1 _Z8convBinWPjS_PdPhS0__param_0,
	.param .u64 .ptr .align 1 _Z8convBinWPjS_PdPhS0__param_1,
	.param .u64 .ptr .align 1 _Z8convBinWPjS_PdPhS0__param_2,
	.param .u64 .ptr .align 1 _Z8convBinWPjS_PdPhS0__param_3,
	.param .u64 .ptr .align 1 _Z8convBinWPjS_PdPhS0__param_4
)
{
	.reg .pred 	%p<26>;
	.reg .b32 	%r<192>;
	.reg .b64 	%rd<103>;
	.reg .b64 	%fd<114>;

	ld.param.u64 	%rd4, [_Z8convBinWPjS_PdPhS0__param_0];
	ld.param.u64 	%rd5, [_Z8convBinWPjS_PdPhS0__param_1];
	ld.param.u64 	%rd6, [_Z8convBinWPjS_PdPhS0__param_2];
	ld.param.u64 	%rd7, [_Z8convBinWPjS_PdPhS0__param_3];
	ld.param.u64 	%rd3, [_Z8convBinWPjS_PdPhS0__param_4];
	cvta.to.global.u64 	%rd1, %rd6;
	cvta.to.global.u64 	%rd2, %rd7;
	cvta.to.global.u64 	%rd8, %rd5;
	cvta.to.global.u64 	%rd9, %rd4;
	ld.global.u32 	%r1, [%rd9];
	ld.global.u32 	%r2, [%rd8];
	mov.u32 	%r47, %ctaid.x;
	mov.u32 	%r48, %ntid.x;
	mov.u32 	%r49, %tid.x;
	mad.lo.s32 	%r3, %r47, %r48, %r49;
	sub.s32 	%r50, %r1, %r2;
	add.s32 	%r4, %r50, 1;
	mad.lo.s32 	%r51, %r50, %r50, %r50;
	add.s32 	%r52, %r51, %r4;
	setp.ge.u32 	%p1, %r3, %r52;
	@%p1 bra 	$L__BB1_61;
	shr.u32 	%r5, %r2, 1;
	shr.u32 	%r53, %r2, 31;
	add.s32 	%r54, %r2, %r53;
	shr.s32 	%r7, %r54, 1;
	neg.s32 	%r6, %r7;
	setp.lt.s32 	%p2, %r7, %r6;
	mov.f64 	%fd112, 0d0000000000000000;
	@%p2 bra 	$L__BB1_60;
	sub.s32 	%r55, %r7, %r6;
	add.s32 	%r56, %r55, 1;
	and.b32  	%r8, %r56, 7;
	and.b32  	%r9, %r56, 3;
	and.b32  	%r10, %r56, 1;
	and.b32  	%r57, %r56, -8;
	neg.s32 	%r11, %r57;
	div.u32 	%r58, %r3, %r4;
	mul.lo.s32 	%r59, %r58, %r4;
	sub.s32 	%r60, %r3, %r59;
	add.s32 	%r61, %r60, %r5;
	add.s32 	%r62, %r58, %r5;
	mad.lo.s32 	%r12, %r62, %r1, %r61;
	mov.f64 	%fd112, 0d0000000000000000;
	mov.u32 	%r184, %r6;
$L__BB1_3:
	mov.u32 	%r13, %r184;
	sub.s32 	%r63, %r7, %r6;
	setp.lt.u32 	%p3, %r63, 7;
	add.s32 	%r64, %r13, %r5;
	mul.lo.s32 	%r14, %r64, %r2;
	add.s32 	%r15, %r14, %r5;
	mad.lo.s32 	%r16, %r13, %r1, %r12;
	mov.u32 	%r190, %r6;
	@%p3 bra 	$L__BB1_31;
	add.s32 	%r187, %r6, 3;
	add.s32 	%r65, %r6, %r5;
	add.s32 	%r186, %r65, %r14;
	mov.u32 	%r185, %r11;
	mov.u32 	%r188, %r6;
$L__BB1_5:
	.pragma "nounroll";
	shr.u32 	%r66, %r186, 3;
	cvt.u64.u32 	%rd10, %r66;
	add.s64 	%rd11, %rd2, %rd10;
	ld.global.u8 	%r67, [%rd11];
	and.b32  	%r68, %r186, 7;
	shl.b32 	%r69, %r67, %r68;
	and.b32  	%r70, %r69, 128;
	setp.eq.s32 	%p4, %r70, 0;
	@%p4 bra 	$L__BB1_7;
	add.s32 	%r71, %r16, %r188;
	mul.wide.u32 	%rd12, %r71, 8;
	add.s64 	%rd13, %rd1, %rd12;
	ld.global.f64 	%fd58, [%rd13];
	add.f64 	%fd92, %fd112, %fd58;
	bra.uni 	$L__BB1_8;
$L__BB1_7:
	add.s32 	%r72, %r16, %r188;
	mul.wide.u32 	%rd14, %r72, 8;
	add.s64 	%rd15, %rd1, %rd14;
	ld.global.f64 	%fd59, [%rd15];
	sub.f64 	%fd92, %fd112, %fd59;
$L__BB1_8:
	add.s32 	%r23, %r188, 1;
	add.s32 	%r73, %r186, 1;
	shr.u32 	%r74, %r73, 3;
	cvt.u64.u32 	%rd16, %r74;
	add.s64 	%rd17, %rd2, %rd16;
	ld.global.u8 	%r75, [%rd17];
	and.b32  	%r76, %r73, 7;
	shl.b32 	%r77, %r75, %r76;
	and.b32  	%r78, %r77, 128;
	setp.eq.s32 	%p5, %r78, 0;
	@%p5 bra 	$L__BB1_10;
	add.s32 	%r79, %r16, %r23;
	mul.wide.u32 	%rd18, %r79, 8;
	add.s64 	%rd19, %rd1, %rd18;
	ld.global.f64 	%fd60, [%rd19];
	add.f64 	%fd93, %fd92, %fd60;
	bra.uni 	$L__BB1_11;
$L__BB1_10:
	add.s32 	%r80, %r16, %r23;
	mul.wide.u32 	%rd20, %r80, 8;
	add.s64 	%rd21, %rd1, %rd20;
	ld.global.f64 	%fd61, [%rd21];
	sub.f64 	%fd93, %fd92, %fd61;
$L__BB1_11:
	add.s32 	%r24, %r188, 2;
	add.s32 	%r81, %r186, 2;
	shr.u32 	%r82, %r81, 3;
	cvt.u64.u32 	%rd22, %r82;
	add.s64 	%rd23, %rd2, %rd22;
	ld.global.u8 	%r83, [%rd23];
	and.b32  	%r84, %r81, 7;
	shl.b32 	%r85, %r83, %r84;
	and.b32  	%r86, %r85, 128;
	setp.eq.s32 	%p6, %r86, 0;
	@%p6 bra 	$L__BB1_13;
	add.s32 	%r87, %r16, %r24;
	mul.wide.u32 	%rd24, %r87, 8;
	add.s64 	%rd25, %rd1, %rd24;
	ld.global.f64 	%fd62, [%rd25];
	add.f64 	%fd94, %fd93, %fd62;
	bra.uni 	$L__BB1_14;
$L__BB1_13:
	add.s32 	%r88, %r16, %r24;
	mul.wide.u32 	%rd26, %r88, 8;
	add.s64 	%rd27, %rd1, %rd26;
	ld.global.f64 	%fd63, [%rd27];
	sub.f64 	%fd94, %fd93, %fd63;
$L__BB1_14:
	add.s32 	%r25, %r188, 3;
	add.s32 	%r89, %r186, 3;
	shr.u32 	%r90, %r89, 3;
	cvt.u64.u32 	%rd28, %r90;
	add.s64 	%rd29, %rd2, %rd28;
	ld.global.u8 	%r91, [%rd29];
	and.b32  	%r92, %r89, 7;
	shl.b32 	%r93, %r91, %r92;
	and.b32  	%r94, %r93, 128;
	setp.eq.s32 	%p7, %r94, 0;
	@%p7 bra 	$L__BB1_16;
	add.s32 	%r95, %r16, %r25;
	mul.wide.u32 	%rd30, %r95, 8;
	add.s64 	%rd31, %rd1, %rd30;
	ld.global.f64 	%fd64, [%rd31];
	add.f64 	%fd95, %fd94, %fd64;
	bra.uni 	$L__BB1_17;
$L__BB1_16:
	add.s32 	%r96, %r16, %r25;
	mul.wide.u32 	%rd32, %r96, 8;
	add.s64 	%rd33, %rd1, %rd32;
	ld.global.f64 	%fd65, [%rd33];
	sub.f64 	%fd95, %fd94, %fd65;
$L__BB1_17:
	add.s32 	%r26, %r188, 4;
	add.s32 	%r97, %r186, 4;
	shr.u32 	%r98, %r97, 3;
	cvt.u64.u32 	%rd34, %r98;
	add.s64 	%rd35, %rd2, %rd34;
	ld.global.u8 	%r99, [%rd35];
	and.b32  	%r100, %r97, 7;
	shl.b32 	%r101, %r99, %r100;
	and.b32  	%r102, %r101, 128;
	setp.eq.s32 	%p8, %r102, 0;
	@%p8 bra 	$L__BB1_19;
	add.s32 	%r103, %r16, %r26;
	mul.wide.u32 	%rd36, %r103, 8;
	add.s64 	%rd37, %rd1, %rd36;
	ld.global.f64 	%fd66, [%rd37];
	add.f64 	%fd96, %fd95, %fd66;
	bra.uni 	$L__BB1_20;
$L__BB1_19:
	add.s32 	%r104, %r16, %r26;
	mul.wide.u32 	%rd38, %r104, 8;
	add.s64 	%rd39, %rd1, %rd38;
	ld.global.f64 	%fd67, [%rd39];
	sub.f64 	%fd96, %fd95, %fd67;
$L__BB1_20:
	add.s32 	%r27, %r188, 5;
	add.s32 	%r105, %r186, 5;
	shr.u32 	%r106, %r105, 3;
	cvt.u64.u32 	%rd40, %r106;
	add.s64 	%rd41, %rd2, %rd40;
	ld.global.u8 	%r107, [%rd41];
	and.b32  	%r108, %r105, 7;
	shl.b32 	%r109, %r107, %r108;
	and.b32  	%r110, %r109, 128;
	setp.eq.s32 	%p9, %r110, 0;
	@%p9 bra 	$L__BB1_22;
	add.s32 	%r111, %r16, %r27;
	mul.wide.u32 	%rd42, %r111, 8;
	add.s64 	%rd43, %rd1, %rd42;
	ld.global.f64 	%fd68, [%rd43];
	add.f64 	%fd97, %fd96, %fd68;
	bra.uni 	$L__BB1_23;
$L__BB1_22:
	add.s32 	%r112, %r16, %r27;
	mul.wide.u32 	%rd44, %r112, 8;
	add.s64 	%rd45, %rd1, %rd44;
	ld.global.f64 	%fd69, [%rd45];
	sub.f64 	%fd97, %fd96, %fd69;
$L__BB1_23:
	add.s32 	%r28, %r188, 6;
	add.s32 	%r113, %r186, 6;
	shr.u32 	%r114, %r113, 3;
	cvt.u64.u32 	%rd46, %r114;
	add.s64 	%rd47, %rd2, %rd46;
	ld.global.u8 	%r115, [%rd47];
	and.b32  	%r116, %r113, 7;
	shl.b32 	%r117, %r115, %r116;
	and.b32  	%r118, %r117, 128;
	setp.eq.s32 	%p10, %r118, 0;
	@%p10 bra 	$L__BB1_25;
	add.s32 	%r119, %r16, %r28;
	mul.wide.u32 	%rd48, %r119, 8;
	add.s64 	%rd49, %rd1, %rd48;
	ld.global.f64 	%fd70, [%rd49];
	add.f64 	%fd98, %fd97, %fd70;
	bra.uni 	$L__BB1_26;
$L__BB1_25:
	add.s32 	%r120, %r16, %r28;
	mul.wide.u32 	%rd50, %r120, 8;
	add.s64 	%rd51, %rd1, %rd50;
	ld.global.f64 	%fd71, [%rd51];
	sub.f64 	%fd98, %fd97, %fd71;
$L__BB1_26:
	add.s32 	%r29, %r188, 7;
	add.s32 	%r121, %r186, 7;
	shr.u32 	%r122, %r121, 3;
	cvt.u64.u32 	%rd52, %r122;
	add.s64 	%rd53, %rd2, %rd52;
	ld.global.u8 	%r123, [%rd53];
	and.b32  	%r124, %r121, 7;
	shl.b32 	%r125, %r123, %r124;
	and.b32  	%r126, %r125, 128;
	setp.eq.s32 	%p11, %r126, 0;
	@%p11 bra 	$L__BB1_28;
	add.s32 	%r127, %r16, %r29;
	mul.wide.u32 	%rd54, %r127, 8;
	add.s64 	%rd55, %rd1, %rd54;
	ld.global.f64 	%fd72, [%rd55];
	add.f64 	%fd112, %fd98, %fd72;
	bra.uni 	$L__BB1_29;
$L__BB1_28:
	add.s32 	%r128, %r16, %r29;
	mul.wide.u32 	%rd56, %r128, 8;
	add.s64 	%rd57, %rd1, %rd56;
	ld.global.f64 	%fd73, [%rd57];
	sub.f64 	%fd112, %fd98, %fd73;
$L__BB1_29:
	add.s32 	%r188, %r188, 8;
	add.s32 	%r187, %r187, 8;
	add.s32 	%r186, %r186, 8;
	add.s32 	%r185, %r185, 8;
	setp.ne.s32 	%p12, %r185, 0;
	@%p12 bra 	$L__BB1_5;
	add.s32 	%r190, %r187, -3;
$L__BB1_31:
	setp.eq.s32 	%p13, %r8, 0;
	@%p13 bra 	$L__BB1_59;
	add.s32 	%r129, %r8, -1;
	setp.lt.u32 	%p14, %r129, 3;
	@%p14 bra 	$L__BB1_46;
	add.s32 	%r36, %r15, %r190;
	shr.u32 	%r130, %r36, 3;
	cvt.u64.u32 	%rd58, %r130;
	add.s64 	%rd59, %rd2, %rd58;
	ld.global.u8 	%r131, [%rd59];
	and.b32  	%r132, %r36, 7;
	shl.b32 	%r133, %r131, %r132;
	and.b32  	%r134, %r133, 128;
	setp.eq.s32 	%p15, %r134, 0;
	@%p15 bra 	$L__BB1_35;
	add.s32 	%r135, %r16, %r190;
	mul.wide.u32 	%rd60, %r135, 8;
	add.s64 	%rd61, %rd1, %rd60;
	ld.global.f64 	%fd75, [%rd61];
	add.f64 	%fd102, %fd112, %fd75;
	bra.uni 	$L__BB1_36;
$L__BB1_35:
	add.s32 	%r136, %r16, %r190;
	mul.wide.u32 	%rd62, %r136, 8;
	add.s64 	%rd63, %rd1, %rd62;
	ld.global.f64 	%fd76, [%rd63];
	sub.f64 	%fd102, %fd112, %fd76;
$L__BB1_36:
	add.s32 	%r37, %r190, 1;
	add.s32 	%r137, %r36, 1;
	shr.u32 	%r138, %r137, 3;
	cvt.u64.u32 	%rd64, %r138;
	add.s64 	%rd65, %rd2, %rd64;
	ld.global.u8 	%r139, [%rd65];
	and.b32  	%r140, %r137, 7;
	shl.b32 	%r141, %r139, %r140;
	and.b32  	%r142, %r141, 128;
	setp.eq.s32 	%p16, %r142, 0;
	@%p16 bra 	$L__BB1_38;
	add.s32 	%r143, %r16, %r37;
	mul.wide.u32 	%rd66, %r143, 8;
	add.s64 	%rd67, %rd1, %rd66;
	ld.global.f64 	%fd77, [%rd67];
	add.f64 	%fd103, %fd102, %fd77;
	bra.uni 	$L__BB1_39;
$L__BB1_38:
	add.s32 	%r144, %r16, %r37;
	mul.wide.u32 	%rd68, %r144, 8;
	add.s64 	%rd69, %rd1, %rd68;
	ld.global.f64 	%fd78, [%rd69];
	sub.f64 	%fd103, %fd102, %fd78;
$L__BB1_39:
	add.s32 	%r38, %r190, 2;
	add.s32 	%r145, %r36, 2;
	shr.u32 	%r146, %r145, 3;
	cvt.u64.u32 	%rd70, %r146;
	add.s64 	%rd71, %rd2, %rd70;
	ld.global.u8 	%r147, [%rd71];
	and.b32  	%r148, %r145, 7;
	shl.b32 	%r149, %r147, %r148;
	and.b32  	%r150, %r149, 128;
	setp.eq.s32 	%p17, %r150, 0;
	@%p17 bra 	$L__BB1_41;
	add.s32 	%r151, %r16, %r38;
	mul.wide.u32 	%rd72, %r151, 8;
	add.s64 	%rd73, %rd1, %rd72;
	ld.global.f64 	%fd79, [%rd73];
	add.f64 	%fd104, %fd103, %fd79;
	bra.uni 	$L__BB1_42;
$L__BB1_41:
	add.s32 	%r152, %r16, %r38;
	mul.wide.u32 	%rd74, %r152, 8;
	add.s64 	%rd75, %rd1, %rd74;
	ld.global.f64 	%fd80, [%rd75];
	sub.f64 	%fd104, %fd103, %fd80;
$L__BB1_42:
	add.s32 	%r39, %r190, 3;
	add.s32 	%r153, %r36, 3;
	shr.u32 	%r154, %r153, 3;
	cvt.u64.u32 	%rd76, %r154;
	add.s64 	%rd77, %rd2, %rd76;
	ld.global.u8 	%r155, [%rd77];
	and.b32  	%r156, %r153, 7;
	shl.b32 	%r157, %r155, %r156;
	and.b32  	%r158, %r157, 128;
	setp.eq.s32 	%p18, %r158, 0;
	@%p18 bra 	$L__BB1_44;
	add.s32 	%r159, %r16, %r39;
	mul.wide.u32 	%rd78, %r159, 8;
	add.s64 	%rd79, %rd1, %rd78;
	ld.global.f64 	%fd81, [%rd79];
	add.f64 	%fd112, %fd104, %fd81;
	bra.uni 	$L__BB1_45;
$L__BB1_44:
	add.s32 	%r160, %r16, %r39;
	mul.wide.u32 	%rd80, %r160, 8;
	add.s64 	%rd81, %rd1, %rd80;
	ld.global.f64 	%fd82, [%rd81];
	sub.f64 	%fd112, %fd104, %fd82;
$L__BB1_45:
	add.s32 	%r190, %r190, 4;
$L__BB1_46:
	setp.eq.s32 	%p19, %r9, 0;
	@%p19 bra 	$L__BB1_59;
	setp.eq.s32 	%p20, %r9, 1;
	@%p20 bra 	$L__BB1_55;
	add.s32 	%r42, %r15, %r190;
	shr.u32 	%r161, %r42, 3;
	cvt.u64.u32 	%rd82, %r161;
	add.s64 	%rd83, %rd2, %rd82;
	ld.global.u8 	%r162, [%rd83];
	and.b32  	%r163, %r42, 7;
	shl.b32 	%r164, %r162, %r163;
	and.b32  	%r165, %r164, 128;
	setp.eq.s32 	%p21, %r165, 0;
	@%p21 bra 	$L__BB1_50;
	add.s32 	%r166, %r16, %r190;
	mul.wide.u32 	%rd84, %r166, 8;
	add.s64 	%rd85, %rd1, %rd84;
	ld.global.f64 	%fd84, [%rd85];
	add.f64 	%fd108, %fd112, %fd84;
	bra.uni 	$L__BB1_51;
$L__BB1_50:
	add.s32 	%r167, %r16, %r190;
	mul.wide.u32 	%rd86, %r167, 8;
	add.s64 	%rd87, %rd1, %rd86;
	ld.global.f64 	%fd85, [%rd87];
	sub.f64 	%fd108, %fd112, %fd85;
$L__BB1_51:
	add.s32 	%r43, %r190, 1;
	add.s32 	%r168, %r42, 1;
	shr.u32 	%r169, %r168, 3;
	cvt.u64.u32 	%rd88, %r169;
	add.s64 	%rd89, %rd2, %rd88;
	ld.global.u8 	%r170, [%rd89];
	and.b32  	%r171, %r168, 7;
	shl.b32 	%r172, %r170, %r171;
	and.b32  	%r173, %r172, 128;
	setp.eq.s32 	%p22, %r173, 0;
	@%p22 bra 	$L__BB1_53;
	add.s32 	%r174, %r16, %r43;
	mul.wide.u32 	%rd90, %r174, 8;
	add.s64 	%rd91, %rd1, %rd90;
	ld.global.f64 	%fd86, [%rd91];
	add.f64 	%fd112, %fd108, %fd86;
	bra.uni 	$L__BB1_54;
$L__BB1_53:
	add.s32 	%r175, %r16, %r43;
	mul.wide.u32 	%rd92, %r175, 8;
	add.s64 	%rd93, %rd1, %rd92;
	ld.global.f64 	%fd87, [%rd93];
	sub.f64 	%fd112, %fd108, %fd87;
$L__BB1_54:
	add.s32 	%r190, %r190, 2;
$L__BB1_55:
	setp.eq.s32 	%p23, %r10, 0;
	@%p23 bra 	$L__BB1_59;
	add.s32 	%r176, %r15, %r190;
	shr.u32 	%r177, %r176, 3;
	cvt.u64.u32 	%rd94, %r177;
	add.s64 	%rd95, %rd2, %rd94;
	ld.global.u8 	%r178, [%rd95];
	and.b32  	%r179, %r176, 7;
	shl.b32 	%r180, %r178, %r179;
	and.b32  	%r181, %r180, 128;
	setp.eq.s32 	%p24, %r181, 0;
	@%p24 bra 	$L__BB1_58;
	add.s32 	%r182, %r16, %r190;
	mul.wide.u32 	%rd96, %r182, 8;
	add.s64 	%rd97, %rd1, %rd96;
	ld.global.f64 	%fd88, [%rd97];
	add.f64 	%fd112, %fd112, %fd88;
	bra.uni 	$L__BB1_59;
$L__BB1_58:
	add.s32 	%r183, %r16, %r190;
	mul.wide.u32 	%rd98, %r183, 8;
	add.s64 	%rd99, %rd1, %rd98;
	ld.global.f64 	%fd89, [%rd99];
	sub.f64 	%fd112, %fd112, %fd89;
$L__BB1_59:
	add.s32 	%r184, %r13, 1;
	setp.ne.s32 	%p25, %r13, %r7;
	@%p25 bra 	$L__BB1_3;
$L__BB1_60:
	cvta.to.global.u64 	%rd100, %rd3;
	mul.wide.u32 	%rd101, %r3, 8;
	add.s64 	%rd102, %rd100, %rd101;
	st.global.f64 	[%rd102], %fd112;
$L__BB1_61:
	ret;

}
	// .globl	_Z12convBinWBinIPjS_PhS0_S0_
.visible .entry _Z12convBinWBinIPjS_PhS0_S0_(
	.param .u64 .ptr .align 1 _Z12convBinWBinIPjS_PhS0_S0__param_0,
	.param .u64 .ptr .align 1 _Z12convBinWBinIPjS_PhS0_S0__param_1,
	.param .u64 .ptr .align 1 _Z12convBinWBinIPjS_PhS0_S0__param_2,
	.param .u64 .ptr .align 1 _Z12convBinWBinIPjS_PhS0_S0__param_3,
	.param .u64 .ptr .align 1 _Z12convBinWBinIPjS_PhS0_S0__param_4
)
{
	.reg .pred 	%p<23>;
	.reg .b16 	%rs<96>;
	.reg .b32 	%r<224>;
	.reg .b64 	%rd<41>;

	ld.param.u64 	%rd4, [_Z12convBinWBinIPjS_PhS0_S0__param_0];
	ld.param.u64 	%rd5, [_Z12convBinWBinIPjS_PhS0_S0__param_1];
	ld.param.u64 	%rd6, [_Z12convBinWBinIPjS_PhS0_S0__param_2];
	ld.param.u64 	%rd7, [_Z12convBinWBinIPjS_PhS0_S0__param_3];
	ld.param.u64 	%rd3, [_Z12convBinWBinIPjS_PhS0_S0__param_4];
	cvta.to.global.u64 	%rd1, %rd6;
	cvta.to.global.u64 	%rd2, %rd7;
	cvta.to.global.u64 	%rd8, %rd5;
	cvta.to.global.u64 	%rd9, %rd4;
	ld.global.u32 	%r1, [%rd9];
	ld.global.u32 	%r2, [%rd8];
	mov.u32 	%r56, %ctaid.x;
	mov.u32 	%r57, %ntid.x;
	mov.u32 	%r58, %tid.x;
	mad.lo.s32 	%r3, %r56, %r57, %r58;
	sub.s32 	%r59, %r1, %r2;
	add.s32 	%r4, %r59, 1;
	mad.lo.s32 	%r60, %r59, %r59, %r59;
	add.s32 	%r61, %r60, %r4;
	setp.ge.u32 	%p1, %r3, %r61;
	@%p1 bra 	$L__BB2_34;
	shr.u32 	%r5, %r2, 1;
	shr.u32 	%r63, %r2, 31;
	add.s32 	%r64, %r2, %r63;
	shr.s32 	%r7, %r64, 1;
	neg.s32 	%r6, %r7;
	setp.lt.s32 	%p2, %r7, %r6;
	mov.b16 	%rs94, 0;
	mov.b32 	%r222, 0;
	@%p2 bra 	$L__BB2_33;
	div.u32 	%r10, %r3, %r4;
	mul.lo.s32 	%r66, %r10, %r4;
	sub.s32 	%r67, %r3, %r66;
	add.s32 	%r8, %r67, %r5;
	sub.s32 	%r68, %r7, %r6;
	add.s32 	%r69, %r68, 1;
	and.b32  	%r70, %r69, -4;
	neg.s32 	%r9, %r70;
	mov.b32 	%r222, 0;
	mov.b16 	%rs94, 0;
	mov.u32 	%r203, %r6;
	mov.u16 	%rs93, %rs94;
$L__BB2_3:
	mov.u32 	%r11, %r203;
	sub.s32 	%r72, %r7, %r6;
	setp.lt.u32 	%p3, %r72, 3;
	add.s32 	%r73, %r11, %r5;
	mul.lo.s32 	%r13, %r73, %r2;
	add.s32 	%r14, %r13, %r5;
	add.s32 	%r74, %r73, %r10;
	mad.lo.s32 	%r15, %r74, %r1, %r8;
	mov.u32 	%r220, %r6;
	@%p3 bra 	$L__BB2_19;
	add.s32 	%r207, %r6, 1;
	add.s32 	%r75, %r6, %r5;
	add.s32 	%r206, %r75, %r13;
	mov.u32 	%r205, %r9;
	mov.u32 	%r208, %r6;
$L__BB2_5:
	.pragma "nounroll";
	add.s32 	%r23, %r15, %r208;
	and.b16  	%rs45, %rs93, 255;
	setp.ne.s16 	%p4, %rs45, 32;
	@%p4 bra 	$L__BB2_7;
	popc.b32 	%r91, %r222;
	cvt.u16.u32 	%rs47, %r91;
	add.s16 	%rs94, %rs94, %rs47;
	mov.b16 	%rs73, 0;
	mov.b32 	%r210, 0;
	bra.uni 	$L__BB2_8;
$L__BB2_7:
	shr.u32 	%r76, %r206, 3;
	cvt.u64.u32 	%rd10, %r76;
	add.s64 	%rd11, %rd2, %rd10;
	ld.global.u8 	%r77, [%rd11];
	and.b32  	%r78, %r206, 7;
	shl.b32 	%r79, %r77, %r78;
	shr.u32 	%r80, %r23, 3;
	cvt.u64.u32 	%rd12, %r80;
	add.s64 	%rd13, %rd1, %rd12;
	ld.global.u8 	%r81, [%rd13];
	and.b32  	%r82, %r23, 7;
	shl.b32 	%r83, %r81, %r82;
	xor.b32  	%r84, %r83, %r79;
	setp.lt.u32 	%p5, %r84, 128;
	cvt.u32.u16 	%r85, %rs93;
	and.b32  	%r86, %r85, 255;
	mov.b32 	%r87, 1;
	shl.b32 	%r88, %r87, %r86;
	selp.b32 	%r89, %r88, 0, %p5;
	or.b32  	%r210, %r89, %r222;
	add.s16 	%rs73, %rs93, 1;
$L__BB2_8:
	and.b16  	%rs48, %rs73, 255;
	setp.eq.s16 	%p6, %rs48, 32;
	@%p6 bra 	$L__BB2_10;
	add.s32 	%r92, %r23, 1;
	add.s32 	%r93, %r206, 1;
	shr.u32 	%r94, %r93, 3;
	cvt.u64.u32 	%rd14, %r94;
	add.s64 	%rd15, %rd2, %rd14;
	ld.global.u8 	%r95, [%rd15];
	and.b32  	%r96, %r93, 7;
	shl.b32 	%r97, %r95, %r96;
	shr.u32 	%r98, %r92, 3;
	cvt.u64.u32 	%rd16, %r98;
	add.s64 	%rd17, %rd1, %rd16;
	ld.global.u8 	%r99, [%rd17];
	and.b32  	%r100, %r92, 7;
	shl.b32 	%r101, %r99, %r100;
	xor.b32  	%r102, %r101, %r97;
	setp.lt.u32 	%p7, %r102, 128;
	cvt.u32.u16 	%r103, %rs73;
	and.b32  	%r104, %r103, 255;
	mov.b32 	%r105, 1;
	shl.b32 	%r106, %r105, %r104;
	selp.b32 	%r107, %r106, 0, %p7;
	or.b32  	%r211, %r107, %r210;
	add.s16 	%rs75, %rs73, 1;
	bra.uni 	$L__BB2_11;
$L__BB2_10:
	popc.b32 	%r109, %r210;
	cvt.u16.u32 	%rs50, %r109;
	add.s16 	%rs94, %rs94, %rs50;
	mov.b16 	%rs75, 0;
	mov.b32 	%r211, 0;
$L__BB2_11:
	and.b16  	%rs51, %rs75, 255;
	setp.eq.s16 	%p8, %rs51, 32;
	@%p8 bra 	$L__BB2_13;
	add.s32 	%r110, %r23, 2;
	add.s32 	%r111, %r206, 2;
	shr.u32 	%r112, %r111, 3;
	cvt.u64.u32 	%rd18, %r112;
	add.s64 	%rd19, %rd2, %rd18;
	ld.global.u8 	%r113, [%rd19];
	and.b32  	%r114, %r111, 7;
	shl.b32 	%r115, %r113, %r114;
	shr.u32 	%r116, %r110, 3;
	cvt.u64.u32 	%rd20, %r116;
	add.s64 	%rd21, %rd1, %rd20;
	ld.global.u8 	%r117, [%rd21];
	and.b32  	%r118, %r110, 7;
	shl.b32 	%r119, %r117, %r118;
	xor.b32  	%r120, %r119, %r115;
	setp.lt.u32 	%p9, %r120, 128;
	cvt.u32.u16 	%r121, %rs75;
	and.b32  	%r122, %r121, 255;
	mov.b32 	%r123, 1;
	shl.b32 	%r124, %r123, %r122;
	selp.b32 	%r125, %r124, 0, %p9;
	or.b32  	%r212, %r125, %r211;
	add.s16 	%rs77, %rs75, 1;
	bra.uni 	$L__BB2_14;
$L__BB2_13:
	popc.b32 	%r127, %r211;
	cvt.u16.u32 	%rs53, %r127;
	add.s16 	%rs94, %rs94, %rs53;
	mov.b16 	%rs77, 0;
	mov.b32 	%r212, 0;
$L__BB2_14:
	and.b16  	%rs54, %rs77, 255;
	setp.eq.s16 	%p10, %rs54, 32;
	@%p10 bra 	$L__BB2_16;
	add.s32 	%r128, %r23, 3;
	add.s32 	%r129, %r206, 3;
	shr.u32 	%r130, %r129, 3;
	cvt.u64.u32 	%rd22, %r130;
	add.s64 	%rd23, %rd2, %rd22;
	ld.global.u8 	%r131, [%rd23];
	and.b32  	%r132, %r129, 7;
	shl.b32 	%r133, %r131, %r132;
	shr.u32 	%r134, %r128, 3;
	cvt.u64.u32 	%rd24, %r134;
	add.s64 	%rd25, %rd1, %rd24;
	ld.global.u8 	%r135, [%rd25];
	and.b32  	%r136, %r128, 7;
	shl.b32 	%r137, %r135, %r136;
	xor.b32  	%r138, %r137, %r133;
	setp.lt.u32 	%p11, %r138, 128;
	cvt.u32.u16 	%r139, %rs77;
	and.b32  	%r140, %r139, 255;
	mov.b32 	%r141, 1;
	shl.b32 	%r142, %r141, %r140;
	selp.b32 	%r143, %r142, 0, %p11;
	or.b32  	%r222, %r143, %r212;
	add.s16 	%rs93, %rs77, 1;
	bra.uni 	$L__BB2_17;
$L__BB2_16:
	popc.b32 	%r145, %r212;
	cvt.u16.u32 	%rs56, %r145;
	add.s16 	%rs94, %rs94, %rs56;
	mov.b16 	%rs93, 0;
	mov.b32 	%r222, 0;
$L__BB2_17:
	add.s32 	%r208, %r208, 4;
	add.s32 	%r207, %r207, 4;
	add.s32 	%r206, %r206, 4;
	add.s32 	%r205, %r205, 4;
	setp.ne.s32 	%p12, %r205, 0;
	@%p12 bra 	$L__BB2_5;
	add.s32 	%r220, %r207, -1;
$L__BB2_19:
	sub.s32 	%r148, %r7, %r6;
	add.s32 	%r149, %r148, 1;
	and.b32  	%r147, %r149, 3;
	setp.eq.s32 	%p13, %r147, 0;
	@%p13 bra 	$L__BB2_32;
	setp.eq.s32 	%p14, %r147, 1;
	@%p14 bra 	$L__BB2_28;
	add.s32 	%r40, %r14, %r220;
	add.s32 	%r41, %r15, %r220;
	and.b16  	%rs58, %rs93, 255;
	setp.eq.s16 	%p15, %rs58, 32;
	@%p15 bra 	$L__BB2_23;
	shr.u32 	%r150, %r40, 3;
	cvt.u64.u32 	%rd26, %r150;
	add.s64 	%rd27, %rd2, %rd26;
	ld.global.u8 	%r151, [%rd27];
	and.b32  	%r152, %r40, 7;
	shl.b32 	%r153, %r151, %r152;
	shr.u32 	%r154, %r41, 3;
	cvt.u64.u32 	%rd28, %r154;
	add.s64 	%rd29, %rd1, %rd28;
	ld.global.u8 	%r155, [%rd29];
	and.b32  	%r156, %r41, 7;
	shl.b32 	%r157, %r155, %r156;
	xor.b32  	%r158, %r157, %r153;
	setp.lt.u32 	%p16, %r158, 128;
	cvt.u32.u16 	%r159, %rs93;
	and.b32  	%r160, %r159, 255;
	mov.b32 	%r161, 1;
	shl.b32 	%r162, %r161, %r160;
	selp.b32 	%r163, %r162, 0, %p16;
	or.b32  	%r217, %r163, %r222;
	add.s16 	%rs85, %rs93, 1;
	bra.uni 	$L__BB2_24;
$L__BB2_23:
	popc.b32 	%r165, %r222;
	cvt.u16.u32 	%rs60, %r165;
	add.s16 	%rs94, %rs94, %rs60;
	mov.b16 	%rs85, 0;
	mov.b32 	%r217, 0;
$L__BB2_24:
	and.b16  	%rs61, %rs85, 255;
	setp.eq.s16 	%p17, %rs61, 32;
	@%p17 bra 	$L__BB2_26;
	add.s32 	%r166, %r41, 1;
	add.s32 	%r167, %r40, 1;
	shr.u32 	%r168, %r167, 3;
	cvt.u64.u32 	%rd30, %r168;
	add.s64 	%rd31, %rd2, %rd30;
	ld.global.u8 	%r169, [%rd31];
	and.b32  	%r170, %r167, 7;
	shl.b32 	%r171, %r169, %r170;
	shr.u32 	%r172, %r166, 3;
	cvt.u64.u32 	%rd32, %r172;
	add.s64 	%rd33, %rd1, %rd32;
	ld.global.u8 	%r173, [%rd33];
	and.b32  	%r174, %r166, 7;
	shl.b32 	%r175, %r173, %r174;
	xor.b32  	%r176, %r175, %r171;
	setp.lt.u32 	%p18, %r176, 128;
	cvt.u32.u16 	%r177, %rs85;
	and.b32  	%r178, %r177, 255;
	mov.b32 	%r179, 1;
	shl.b32 	%r180, %r179, %r178;
	selp.b32 	%r181, %r180, 0, %p18;
	or.b32  	%r222, %r181, %r217;
	add.s16 	%rs93, %rs85, 1;
	bra.uni 	$L__BB2_27;
$L__BB2_26:
	popc.b32 	%r183, %r217;
	cvt.u16.u32 	%rs63, %r183;
	add.s16 	%rs94, %rs94, %rs63;
	mov.b16 	%rs93, 0;
	mov.b32 	%r222, 0;
$L__BB2_27:
	add.s32 	%r220, %r220, 2;
$L__BB2_28:
	and.b32  	%r185, %r148, 1;
	setp.eq.b32 	%p19, %r185, 1;
	@%p19 bra 	$L__BB2_32;
	add.s32 	%r50, %r14, %r220;
	add.s32 	%r51, %r15, %r220;
	and.b16  	%rs64, %rs93, 255;
	setp.eq.s16 	%p20, %rs64, 32;
	@%p20 bra 	$L__BB2_31;
	shr.u32 	%r186, %r50, 3;
	cvt.u64.u32 	%rd34, %r186;
	add.s64 	%rd35, %rd2, %rd34;
	ld.global.u8 	%r187, [%rd35];
	and.b32  	%r188, %r50, 7;
	shl.b32 	%r189, %r187, %r188;
	shr.u32 	%r190, %r51, 3;
	cvt.u64.u32 	%rd36, %r190;
	add.s64 	%rd37, %rd1, %rd36;
	ld.global.u8 	%r191, [%rd37];
	and.b32  	%r192, %r51, 7;
	shl.b32 	%r193, %r191, %r192;
	xor.b32  	%r194, %r193, %r189;
	setp.lt.u32 	%p21, %r194, 128;
	cvt.u32.u16 	%r195, %rs93;
	and.b32  	%r196, %r195, 255;
	mov.b32 	%r197, 1;
	shl.b32 	%r198, %r197, %r196;
	selp.b32 	%r199, %r198, 0, %p21;
	or.b32  	%r222, %r199, %r222;
	add.s16 	%rs93, %rs93, 1;
	bra.uni 	$L__BB2_32;
$L__BB2_31:
	popc.b32 	%r201, %r222;
	cvt.u16.u32 	%rs66, %r201;
	add.s16 	%rs94, %rs94, %rs66;
	mov.b16 	%rs93, 0;
	mov.b32 	%r222, 0;
$L__BB2_32:
	add.s32 	%r203, %r11, 1;
	setp.ne.s32 	%p22, %r11, %r7;
	@%p22 bra 	$L__BB2_3;
$L__BB2_33:
	popc.b32 	%r202, %r222;
	cvt.u16.u32 	%rs67, %r202;
	add.s16 	%rs68, %rs94, %rs67;
	cvt.u64.u32 	%rd38, %r3;
	cvta.to.global.u64 	%rd39, %rd3;
	add.s64 	%rd40, %rd39, %rd38;
	st.global.u8 	[%rd40], %rs68;
$L__BB2_34:
	ret;

}
	// .globl	_Z15newConvBinWBinIPjS_PhS0_S0_
.visible .entry _Z15newConvBinWBinIPjS_PhS0_S0_(
	.param .u64 .ptr .align 1 _Z15newConvBinWBinIPjS_PhS0_S0__param_0,
	.param .u64 .ptr .align 1 _Z15newConvBinWBinIPjS_PhS0_S0__param_1,
	.param .u64 .ptr .align 1 _Z15newConvBinWBinIPjS_PhS0_S0__param_2,
	.param .u64 .ptr .align 1 _Z15newConvBinWBinIPjS_PhS0_S0__param_3,
	.param .u64 .ptr .align 1 _Z15newConvBinWBinIPjS_PhS0_S0__param_4
)
{
	.reg .pred 	%p<18>;
	.reg .b16 	%rs<32>;
	.reg .b32 	%r<265>;
	.reg .b64 	%rd<37>;

	ld.param.u64 	%rd4, [_Z15newConvBinWBinIPjS_PhS0_S0__param_0];
	ld.param.u64 	%rd5, [_Z15newConvBinWBinIPjS_PhS0_S0__param_1];
	ld.param.u64 	%rd6, [_Z15newConvBinWBinIPjS_PhS0_S0__param_2];
	ld.param.u64 	%rd7, [_Z15newConvBinWBinIPjS_PhS0_S0__param_3];
	ld.param.u64 	%rd8, [_Z15newConvBinWBinIPjS_PhS0_S0__param_4];
	cvta.to.global.u64 	%rd1, %rd6;
	cvta.to.global.u64 	%rd2, %rd7;
	cvta.to.global.u64 	%rd9, %rd8;
	cvta.to.global.u64 	%rd10, %rd4;
	cvta.to.global.u64 	%rd11, %rd5;
	ld.global.u32 	%r1, [%rd11];
	ld.global.u32 	%r2, [%rd10];
	mov.u32 	%r77, %ctaid.x;
	mov.u32 	%r78, %ntid.x;
	mov.u32 	%r79, %tid.x;
	mad.lo.s32 	%r3, %r77, %r78, %r79;
	cvt.u64.u32 	%rd12, %r3;
	add.s64 	%rd3, %rd9, %rd12;
	mov.b16 	%rs21, 0;
	st.global.u8 	[%rd3], %rs21;
	shr.u32 	%r4, %r1, 1;
	neg.s32 	%r248, %r4;
	shr.u32 	%r80, %r1, 31;
	add.s32 	%r81, %r1, %r80;
	shr.s32 	%r6, %r81, 1;
	setp.lt.s32 	%p1, %r6, %r248;
	@%p1 bra 	$L__BB3_26;
	sub.s32 	%r82, %r2, %r1;
	add.s32 	%r83, %r82, 1;
	div.u32 	%r84, %r3, %r83;
	add.s32 	%r7, %r84, %r4;
	shr.u32 	%r8, %r1, 3;
	and.b32  	%r85, %r1, 7;
	add.s32 	%r9, %r85, -1;
	mad.lo.s32 	%r86, %r84, %r82, %r84;
	sub.s32 	%r10, %r3, %r86;
	mov.b16 	%rs29, 0;
$L__BB3_2:
	setp.lt.u32 	%p2, %r1, 8;
	add.s32 	%r88, %r7, %r248;
	mad.lo.s32 	%r12, %r88, %r2, %r10;
	add.s32 	%r89, %r248, %r4;
	mul.lo.s32 	%r13, %r89, %r1;
	and.b32  	%r14, %r13, 7;
	and.b32  	%r15, %r12, 7;
	mov.b32 	%r260, 0;
	@%p2 bra 	$L__BB3_17;
	neg.s32 	%r249, %r8;
	mov.b32 	%r251, 0;
	mov.u32 	%r250, %r13;
$L__BB3_4:
	setp.eq.s32 	%p3, %r249, 0;
	selp.b32 	%r20, %r9, 7, %p3;
	add.s32 	%r21, %r20, %r250;
	shr.u32 	%r91, %r250, 3;
	cvt.u64.u32 	%rd13, %r91;
	add.s64 	%rd14, %rd2, %rd13;
	ld.global.u8 	%rs3, [%rd14];
	shr.u32 	%r92, %r21, 3;
	cvt.u64.u32 	%rd15, %r92;
	add.s64 	%rd16, %rd2, %rd15;
	ld.global.u8 	%rs4, [%rd16];
	setp.ne.s32 	%p4, %r20, 7;
	@%p4 bra 	$L__BB3_6;
	cvt.u32.u16 	%r106, %rs3;
	and.b32  	%r107, %r106, 255;
	shl.b32 	%r252, %r107, %r14;
	cvt.u32.u16 	%r108, %rs4;
	and.b32  	%r109, %r108, 255;
	sub.s32 	%r110, 8, %r14;
	shr.u32 	%r253, %r109, %r110;
	bra.uni 	$L__BB3_7;
$L__BB3_6:
	cvt.u32.u16 	%r93, %rs3;
	and.b32  	%r94, %r93, 255;
	shl.b32 	%r95, %r94, %r14;
	sub.s32 	%r96, 7, %r20;
	mov.b32 	%r97, 255;
	shl.b32 	%r98, %r97, %r96;
	and.b32  	%r252, %r95, %r98;
	and.b32  	%r99, %r21, 7;
	xor.b32  	%r100, %r99, 7;
	cvt.u32.u16 	%r101, %rs4;
	and.b32  	%r102, %r101, 255;
	shr.u32 	%r103, %r102, %r100;
	not.b32 	%r104, %r99;
	add.s32 	%r105, %r14, %r104;
	shl.b32 	%r253, %r103, %r105;
$L__BB3_7:
	or.b32  	%r28, %r253, %r252;
	shl.b32 	%r111, %r251, 3;
	add.s32 	%r29, %r111, %r12;
	add.s32 	%r30, %r29, %r20;
	shr.u32 	%r112, %r29, 3;
	cvt.u64.u32 	%rd17, %r112;
	add.s64 	%rd18, %rd1, %rd17;
	ld.global.u8 	%rs5, [%rd18];
	shr.u32 	%r113, %r30, 3;
	cvt.u64.u32 	%rd19, %r113;
	add.s64 	%rd20, %rd1, %rd19;
	ld.global.u8 	%rs6, [%rd20];
	@%p4 bra 	$L__BB3_9;
	cvt.u32.u16 	%r127, %rs5;
	and.b32  	%r128, %r127, 255;
	shl.b32 	%r254, %r128, %r15;
	cvt.u32.u16 	%r129, %rs6;
	and.b32  	%r130, %r129, 255;
	sub.s32 	%r131, 8, %r15;
	shr.u32 	%r255, %r130, %r131;
	bra.uni 	$L__BB3_10;
$L__BB3_9:
	cvt.u32.u16 	%r114, %rs5;
	and.b32  	%r115, %r114, 255;
	shl.b32 	%r116, %r115, %r15;
	sub.s32 	%r117, 7, %r20;
	mov.b32 	%r118, 255;
	shl.b32 	%r119, %r118, %r117;
	and.b32  	%r254, %r116, %r119;
	and.b32  	%r120, %r30, 7;
	xor.b32  	%r121, %r120, 7;
	cvt.u32.u16 	%r122, %rs6;
	and.b32  	%r123, %r122, 255;
	shr.u32 	%r124, %r123, %r121;
	not.b32 	%r125, %r120;
	add.s32 	%r126, %r15, %r125;
	shl.b32 	%r255, %r124, %r126;
$L__BB3_10:
	or.b32  	%r132, %r255, %r254;
	xor.b32  	%r133, %r28, %r132;
	not.b32 	%r134, %r133;
	sub.s32 	%r135, 7, %r20;
	mov.b32 	%r136, 255;
	shl.b32 	%r137, %r136, %r135;
	and.b32  	%r138, %r137, 255;
	selp.b32 	%r139, %r138, 255, %p3;
	and.b32  	%r140, %r139, %r134;
	popc.b32 	%r141, %r140;
	cvt.u16.u32 	%rs24, %r141;
	add.s16 	%rs7, %rs29, %rs24;
	st.global.u8 	[%rd3], %rs7;
	add.s32 	%r37, %r251, 1;
	setp.eq.s32 	%p7, %r37, %r8;
	selp.b32 	%r38, %r9, 7, %p7;
	add.s32 	%r142, %r250, 8;
	add.s32 	%r39, %r142, %r38;
	shr.u32 	%r143, %r142, 3;
	cvt.u64.u32 	%rd21, %r143;
	add.s64 	%rd22, %rd2, %rd21;
	ld.global.u8 	%rs8, [%rd22];
	shr.u32 	%r144, %r39, 3;
	cvt.u64.u32 	%rd23, %r144;
	add.s64 	%rd24, %rd2, %rd23;
	ld.global.u8 	%rs9, [%rd24];
	setp.eq.s32 	%p8, %r38, 7;
	@%p8 bra 	$L__BB3_12;
	cvt.u32.u16 	%r145, %rs8;
	and.b32  	%r146, %r145, 255;
	shl.b32 	%r147, %r146, %r14;
	sub.s32 	%r148, 7, %r38;
	mov.b32 	%r149, 255;
	shl.b32 	%r150, %r149, %r148;
	and.b32  	%r256, %r147, %r150;
	and.b32  	%r151, %r39, 7;
	xor.b32  	%r152, %r151, 7;
	cvt.u32.u16 	%r153, %rs9;
	and.b32  	%r154, %r153, 255;
	shr.u32 	%r155, %r154, %r152;
	not.b32 	%r156, %r151;
	add.s32 	%r157, %r14, %r156;
	shl.b32 	%r257, %r155, %r157;
	bra.uni 	$L__BB3_13;
$L__BB3_12:
	cvt.u32.u16 	%r158, %rs8;
	and.b32  	%r159, %r158, 255;
	shl.b32 	%r256, %r159, %r14;
	cvt.u32.u16 	%r160, %rs9;
	and.b32  	%r161, %r160, 255;
	sub.s32 	%r162, 8, %r14;
	shr.u32 	%r257, %r161, %r162;
$L__BB3_13:
	or.b32  	%r46, %r257, %r256;
	add.s32 	%r163, %r29, 8;
	add.s32 	%r47, %r163, %r38;
	shr.u32 	%r164, %r163, 3;
	cvt.u64.u32 	%rd25, %r164;
	add.s64 	%rd26, %rd1, %rd25;
	ld.global.u8 	%rs10, [%rd26];
	shr.u32 	%r165, %r47, 3;
	cvt.u64.u32 	%rd27, %r165;
	add.s64 	%rd28, %rd1, %rd27;
	ld.global.u8 	%rs11, [%rd28];
	@%p8 bra 	$L__BB3_15;
	cvt.u32.u16 	%r166, %rs10;
	and.b32  	%r167, %r166, 255;
	shl.b32 	%r168, %r167, %r15;
	sub.s32 	%r169, 7, %r38;
	mov.b32 	%r170, 255;
	shl.b32 	%r171, %r170, %r169;
	and.b32  	%r258, %r168, %r171;
	and.b32  	%r172, %r47, 7;
	xor.b32  	%r173, %r172, 7;
	cvt.u32.u16 	%r174, %rs11;
	and.b32  	%r175, %r174, 255;
	shr.u32 	%r176, %r175, %r173;
	not.b32 	%r177, %r172;
	add.s32 	%r178, %r15, %r177;
	shl.b32 	%r259, %r176, %r178;
	bra.uni 	$L__BB3_16;
$L__BB3_15:
	cvt.u32.u16 	%r179, %rs10;
	and.b32  	%r180, %r179, 255;
	shl.b32 	%r258, %r180, %r15;
	cvt.u32.u16 	%r181, %rs11;
	and.b32  	%r182, %r181, 255;
	sub.s32 	%r183, 8, %r15;
	shr.u32 	%r259, %r182, %r183;
$L__BB3_16:
	or.b32  	%r184, %r259, %r258;
	xor.b32  	%r185, %r46, %r184;
	not.b32 	%r186, %r185;
	sub.s32 	%r187, 7, %r38;
	mov.b32 	%r188, 255;
	shl.b32 	%r189, %r188, %r187;
	and.b32  	%r190, %r189, 255;
	selp.b32 	%r191, %r190, 255, %p7;
	and.b32  	%r192, %r191, %r186;
	popc.b32 	%r193, %r192;
	cvt.u16.u32 	%rs25, %r193;
	add.s16 	%rs29, %rs7, %rs25;
	st.global.u8 	[%rd3], %rs29;
	add.s32 	%r251, %r251, 2;
	add.s32 	%r250, %r250, 16;
	add.s32 	%r249, %r249, 2;
	add.s32 	%r194, %r8, 1;
	and.b32  	%r260, %r194, 1073741822;
	setp.ne.s32 	%p11, %r251, %r260;
	@%p11 bra 	$L__BB3_4;
$L__BB3_17:
	and.b32  	%r195, %r1, 8;
	setp.ne.s32 	%p12, %r195, 0;
	@%p12 bra 	$L__BB3_25;
	setp.eq.s32 	%p13, %r260, %r8;
	selp.b32 	%r59, %r9, 7, %p13;
	shl.b32 	%r60, %r260, 3;
	add.s32 	%r196, %r60, %r13;
	add.s32 	%r61, %r196, %r59;
	shr.u32 	%r197, %r196, 3;
	cvt.u64.u32 	%rd29, %r197;
	add.s64 	%rd30, %rd2, %rd29;
	ld.global.u8 	%rs15, [%rd30];
	shr.u32 	%r198, %r61, 3;
	cvt.u64.u32 	%rd31, %r198;
	add.s64 	%rd32, %rd2, %rd31;
	ld.global.u8 	%rs16, [%rd32];
	setp.eq.s32 	%p14, %r59, 7;
	@%p14 bra 	$L__BB3_20;
	cvt.u32.u16 	%r199, %rs15;
	and.b32  	%r200, %r199, 255;
	shl.b32 	%r201, %r200, %r14;
	sub.s32 	%r202, 7, %r59;
	mov.b32 	%r203, 255;
	shl.b32 	%r204, %r203, %r202;
	and.b32  	%r261, %r201, %r204;
	and.b32  	%r205, %r61, 7;
	xor.b32  	%r206, %r205, 7;
	cvt.u32.u16 	%r207, %rs16;
	and.b32  	%r208, %r207, 255;
	shr.u32 	%r209, %r208, %r206;
	not.b32 	%r210, %r205;
	add.s32 	%r211, %r14, %r210;
	shl.b32 	%r262, %r209, %r211;
	bra.uni 	$L__BB3_21;
$L__BB3_20:
	cvt.u32.u16 	%r212, %rs15;
	and.b32  	%r213, %r212, 255;
	shl.b32 	%r261, %r213, %r14;
	cvt.u32.u16 	%r214, %rs16;
	and.b32  	%r215, %r214, 255;
	sub.s32 	%r216, 8, %r14;
	shr.u32 	%r262, %r215, %r216;
$L__BB3_21:
	setp.eq.s32 	%p15, %r59, 7;
	or.b32  	%r68, %r262, %r261;
	add.s32 	%r217, %r60, %r12;
	add.s32 	%r69, %r217, %r59;
	shr.u32 	%r218, %r217, 3;
	cvt.u64.u32 	%rd33, %r218;
	add.s64 	%rd34, %rd1, %rd33;
	ld.global.u8 	%rs17, [%rd34];
	shr.u32 	%r219, %r69, 3;
	cvt.u64.u32 	%rd35, %r219;
	add.s64 	%rd36, %rd1, %rd35;
	ld.global.u8 	%rs18, [%rd36];
	@%p15 bra 	$L__BB3_23;
	cvt.u32.u16 	%r220, %rs17;
	and.b32  	%r221, %r220, 255;
	shl.b32 	%r222, %r221, %r15;
	sub.s32 	%r223, 7, %r59;
	mov.b32 	%r224, 255;
	shl.b32 	%r225, %r224, %r223;
	and.b32  	%r263, %r222, %r225;
	and.b32  	%r226, %r69, 7;
	xor.b32  	%r227, %r226, 7;
	cvt.u32.u16 	%r228, %rs18;
	and.b32  	%r229, %r228, 255;
	shr.u32 	%r230, %r229, %r227;
	not.b32 	%r231, %r226;
	add.s32 	%r232, %r15, %r231;
	shl.b32 	%r264, %r230, %r232;
	bra.uni 	$L__BB3_24;
$L__BB3_23:
	cvt.u32.u16 	%r233, %rs17;
	and.b32  	%r234, %r233, 255;
	shl.b32 	%r263, %r234, %r15;
	cvt.u32.u16 	%r235, %rs18;
	and.b32  	%r236, %r235, 255;
	sub.s32 	%r237, 8, %r15;
	shr.u32 	%r264, %r236, %r237;
$L__BB3_24:
	setp.eq.s32 	%p16, %r260, %r8;
	or.b32  	%r238, %r264, %r263;
	xor.b32  	%r239, %r68, %r238;
	not.b32 	%r240, %r239;
	sub.s32 	%r241, 7, %r59;
	mov.b32 	%r242, 255;
	shl.b32 	%r243, %r242, %r241;
	and.b32  	%r244, %r243, 255;
	selp.b32 	%r245, %r244, 255, %p16;
	and.b32  	%r246, %r245, %r240;
	popc.b32 	%r247, %r246;
	cvt.u16.u32 	%rs26, %r247;
	add.s16 	%rs29, %rs29, %rs26;
	st.global.u8 	[%rd3], %rs29;
$L__BB3_25:
	add.s32 	%r76, %r248, 1;
	setp.ne.s32 	%p17, %r248, %r6;
	mov.u32 	%r248, %r76;
	@%p17 bra 	$L__BB3_2;
$L__BB3_26:
	ret;

}


// ===== COMPILED SASS (sm_100) =====

	.target	sm_100

	.elftype	@"ET_EXEC"


//--------------------- .note.nv.tkinfo           --------------------------
	.section	.note.nv.tkinfo,"",@"SHT_NOTE"
	.sectionflags	@"SHF_NOTE_NV_TKINFO"
	.tkinfo
        /*0018*/ 	.word	0x00000002
        /*0030*/ 	.string	""
        /*0030*/ 	.string	"ptxas"
        /*0030*/ 	.string	"Cuda compilation tools, release 13.0, V13.0.88"
        /*0030*/ 	.string	"Build cuda_13.0.r13.0/compiler.36424714_0"
        /*0030*/ 	.string	"-arch sm_100 -m 64 "



//--------------------- .note.nv.cuinfo           --------------------------
	.section	.note.nv.cuinfo,"",@"SHT_NOTE"
	.sectionflags	@"SHF_NOTE_NV_CUINFO"
        /*0018*/ 	.short	0x0002
        /*001a*/ 	.short	0x0064
        /*001c*/ 	.short	0x0082
	.zero		2


//--------------------- .nv.info                  --------------------------
	.section	.nv.info,"",@"SHT_CUDA_INFO"
	.align	4


	//----- nvinfo : EIATTR_REGCOUNT
	.align		4
        /*0000*/ 	.byte	0x04, 0x2f
        /*0002*/ 	.short	(.L_1 - .L_0)
	.align		4
.L_0:
        /*0004*/ 	.word	index@(_Z12convStandardPjS_PdS0_S0_)
        /*0008*/ 	.word	0x00000020


	//----- nvinfo : EIATTR_FRAME_SIZE
	.align		4
.L_1:
        /*000c*/ 	.byte	0x04, 0x11
        /*000e*/ 	.short	(.L_3 - .L_2)
	.align		4
.L_2:
        /*0010*/ 	.word	index@(_Z12convStandardPjS_PdS0_S0_)
        /*0014*/ 	.word	0x00000000


	//----- nvinfo : EIATTR_REGCOUNT
	.align		4
.L_3:
        /*0018*/ 	.byte	0x04, 0x2f
        /*001a*/ 	.short	(.L_5 - .L_4)
	.align		4
.L_4:
        /*001c*/ 	.word	index@(_Z8convBinWPjS_PdPhS0_)
        /*0020*/ 	.word	0x0000001e


	//----- nvinfo : EIATTR_FRAME_SIZE
	.align		4
.L_5:
        /*0024*/ 	.byte	0x04, 0x11
        /*0026*/ 	.short	(.L_7 - .L_6)
	.align		4
.L_6:
        /*0028*/ 	.word	index@(_Z8convBinWPjS_PdPhS0_)
        /*002c*/ 	.word	0x00000000


	//----- nvinfo : EIATTR_REGCOUNT
	.align		4
.L_7:
        /*0030*/ 	.byte	0x04, 0x2f
        /*0032*/ 	.short	(.L_9 - .L_8)
	.align		4
.L_8:
        /*0034*/ 	.word	index@(_Z12convBinWBinIPjS_PhS0_S0_)
        /*0038*/ 	.word	0x0000001f


	//----- nvinfo : EIATTR_FRAME_SIZE
	.align		4
.L_9:
        /*003c*/ 	.byte	0x04, 0x11
        /*003e*/ 	.short	(.L_11 - .L_10)
	.align		4
.L_10:
        /*0040*/ 	.word	index@(_Z12convBinWBinIPjS_PhS0_S0_)
        /*0044*/ 	.word	0x00000000


	//----- nvinfo : EIATTR_REGCOUNT
	.align		4
.L_11:
        /*0048*/ 	.byte	0x04, 0x2f
        /*004a*/ 	.short	(.L_13 - .L_12)
	.align		4
.L_12:
        /*004c*/ 	.word	index@(_Z15newConvBinWBinIPjS_PhS0_S0_)
        /*0050*/ 	.word	0x00000016


	//----- nvinfo : EIATTR_FRAME_SIZE
	.align		4
.L_13:
        /*0054*/ 	.byte	0x04, 0x11
        /*0056*/ 	.short	(.L_15 - .L_14)
	.align		4
.L_14:
        /*0058*/ 	.word	index@(_Z15newConvBinWBinIPjS_PhS0_S0_)
        /*005c*/ 	.word	0x00000000


	//----- nvinfo : EIATTR_MIN_STACK_SIZE
	.align		4
.L_15:
        /*0060*/ 	.byte	0x04, 0x12
        /*0062*/ 	.short	(.L_17 - .L_16)
	.align		4
.L_16:
        /*0064*/ 	.word	index@(_Z15newConvBinWBinIPjS_PhS0_S0_)
        /*0068*/ 	.word	0x00000000


	//----- nvinfo : EIATTR_MIN_STACK_SIZE
	.align		4
.L_17:
        /*006c*/ 	.byte	0x04, 0x12
        /*006e*/ 	.short	(.L_19 - .L_18)
	.align		4
.L_18:
        /*0070*/ 	.word	index@(_Z12convBinWBinIPjS_PhS0_S0_)
        /*0074*/ 	.word	0x00000000


	//----- nvinfo : EIATTR_MIN_STACK_SIZE
	.align		4
.L_19:
        /*0078*/ 	.byte	0x04, 0x12
        /*007a*/ 	.short	(.L_21 - .L_20)
	.align		4
.L_20:
        /*007c*/ 	.word	index@(_Z8convBinWPjS_PdPhS0_)
        /*0080*/ 	.word	0x00000000


	//----- nvinfo : EIATTR_MIN_STACK_SIZE
	.align		4
.L_21:
        /*0084*/ 	.byte	0x04, 0x12
        /*0086*/ 	.short	(.L_23 - .L_22)
	.align		4
.L_22:
        /*0088*/ 	.word	index@(_Z12convStandardPjS_PdS0_S0_)
        /*008c*/ 	.word	0x00000000
.L_23:


//--------------------- .nv.compat                --------------------------
	.section	.nv.compat,"",@"SHT_CUDA_COMPAT_INFO"
	.align	4
        /*0000*/ 	.byte	0x02, 0x09, 0x00, 0x00, 0x02, 0x02, 0x01, 0x00, 0x02, 0x05, 0x05, 0x00, 0x03, 0x07, 0x01, 0x01
        /*0010*/ 	.byte	0x02, 0x03, 0x00, 0x00, 0x02, 0x06, 0x01, 0x00, 0x04, 0x0b, 0x08, 0x00, 0x01, 0x00, 0x00, 0x00
        /*0020*/ 	.byte	0x00, 0x00, 0x00, 0x00


//--------------------- .nv.info._Z15newConvBinWBinIPjS_PhS0_S0_ --------------------------
	.section	.nv.info._Z15newConvBinWBinIPjS_PhS0_S0_,"",@"SHT_CUDA_INFO"
	.sectionflags	@""
	.align	4


	//----- nvinfo : EIATTR_CUDA_API_VERSION
	.align		4
        /*0000*/ 	.byte	0x04, 0x37
        /*0002*/ 	.short	(.L_25 - .L_24)
.L_24:
        /*0004*/ 	.word	0x00000082


	//----- nvinfo : EIATTR_KPARAM_INFO
	.align		4
.L_25:
        /*0008*/ 	.byte	0x04, 0x17
        /*000a*/ 	.short	(.L_27 - .L_26)
.L_26:
        /*000c*/ 	.word	0x00000000
        /*0010*/ 	.short	0x0004
        /*0012*/ 	.short	0x0020
        /*0014*/ 	.byte	0x00, 0xf5, 0x21, 0x00


	//----- nvinfo : EIATTR_KPARAM_INFO
	.align		4
.L_27:
        /*0018*/ 	.byte	0x04, 0x17
        /*001a*/ 	.short	(.L_29 - .L_28)
.L_28:
        /*001c*/ 	.word	0x00000000
        /*0020*/ 	.short	0x0003
        /*0022*/ 	.short	0x0018
        /*0024*/ 	.byte	0x00, 0xf5, 0x21, 0x00


	//----- nvinfo : EIATTR_KPARAM_INFO
	.align		4
.L_29:
        /*0028*/ 	.byte	0x04, 0x17
        /*002a*/ 	.short	(.L_31 - .L_30)
.L_30:
        /*002c*/ 	.word	0x00000000
        /*0030*/ 	.short	0x0002
        /*0032*/ 	.short	0x0010
        /*0034*/ 	.byte	0x00, 0xf5, 0x21, 0x00


	//----- nvinfo : EIATTR_KPARAM_INFO
	.align		4
.L_31:
        /*0038*/ 	.byte	0x04, 0x17
        /*003a*/ 	.short	(.L_33 - .L_32)
.L_32:
        /*003c*/ 	.word	0x00000000
        /*0040*/ 	.short	0x0001
        /*0042*/ 	.short	0x0008
        /*0044*/ 	.byte	0x00, 0xf5, 0x21, 0x00


	//----- nvinfo : EIATTR_KPARAM_INFO
	.align		4
.L_33:
        /*0048*/ 	.byte	0x04, 0x17
        /*004a*/ 	.short	(.L_35 - .L_34)
.L_34:
        /*004c*/ 	.word	0x00000000
        /*0050*/ 	.short	0x0000
        /*0052*/ 	.short	0x0000
        /*0054*/ 	.byte	0x00, 0xf5, 0x21, 0x00


	//----- nvinfo : EIATTR_SPARSE_MMA_MASK
	.align		4
.L_35:
        /*0058*/ 	.byte	0x03, 0x50
        /*005a*/ 	.short	0x0000


	//----- nvinfo : EIATTR_MAXREG_COUNT
	.align		4
        /*005c*/ 	.byte	0x03, 0x1b
        /*005e*/ 	.short	0x00ff


	//----- nvinfo : EIATTR_MERCURY_ISA_VERSION
	.align		4
        /*0060*/ 	.byte	0x03, 0x5f
        /*0062*/ 	.short	0x0101


	//----- nvinfo : EIATTR_VRC_CTA_INIT_COUNT
	.align		4
        /*0064*/ 	.byte	0x02, 0x4a
	.zero		1
	.zero		1


	//----- nvinfo : EIATTR_EXIT_INSTR_OFFSETS
	.align		4
        /*0068*/ 	.byte	0x04, 0x1c
        /*006a*/ 	.short	(.L_37 - .L_36)


	//   ....[0]....
.L_36:
        /*006c*/ 	.word	0x00000150


	//   ....[1]....
        /*0070*/ 	.word	0x00000fc0


	//----- nvinfo : EIATTR_CBANK_PARAM_SIZE
	.align		4
.L_37:
        /*0074*/ 	.byte	0x03, 0x19
        /*0076*/ 	.short	0x0028


	//----- nvinfo : EIATTR_PARAM_CBANK
	.align		4
        /*0078*/ 	.byte	0x04, 0x0a
        /*007a*/ 	.short	(.L_39 - .L_38)
	.align		4
.L_38:
        /*007c*/ 	.word	index@(.nv.constant0._Z15newConvBinWBinIPjS_PhS0_S0_)
        /*0080*/ 	.short	0x0380
        /*0082*/ 	.short	0x0028


	//----- nvinfo : EIATTR_SW_WAR
	.align		4
.L_39:
        /*0084*/ 	.byte	0x04, 0x36
        /*0086*/ 	.short	(.L_41 - .L_40)
.L_40:
        /*0088*/ 	.word	0x00000008
.L_41:


//--------------------- .nv.info._Z12convBinWBinIPjS_PhS0_S0_ --------------------------
	.section	.nv.info._Z12convBinWBinIPjS_PhS0_S0_,"",@"SHT_CUDA_INFO"
	.sectionflags	@""
	.align	4


	//----- nvinfo : EIATTR_CUDA_API_VERSION
	.align		4
        /*0000*/ 	.byte	0x04, 0x37
        /*0002*/ 	.short	(.L_43 - .L_42)
.L_42:
        /*0004*/ 	.word	0x00000082


	//----- nvinfo : EIATTR_KPARAM_INFO
	.align		4
.L_43:
        /*0008*/ 	.byte	0x04, 0x17
        /*000a*/ 	.short	(.L_45 - .L_44)
.L_44:
        /*000c*/ 	.word	0x00000000
        /*0010*/ 	.short	0x0004
        /*0012*/ 	.short	0x0020
        /*0014*/ 	.byte	0x00, 0xf5, 0x21, 0x00


	//----- nvinfo : EIATTR_KPARAM_INFO
	.align		4
.L_45:
        /*0018*/ 	.byte	0x04, 0x17
        /*001a*/ 	.short	(.L_47 - .L_46)
.L_46:
        /*001c*/ 	.word	0x00000000
        /*0020*/ 	.short	0x0003
        /*0022*/ 	.short	0x0018
        /*0024*/ 	.byte	0x00, 0xf5, 0x21, 0x00


	//----- nvinfo : EIATTR_KPARAM_INFO
	.align		4
.L_47:
        /*0028*/ 	.byte	0x04, 0x17
        /*002a*/ 	.short	(.L_49 - .L_48)
.L_48:
        /*002c*/ 	.word	0x00000000
        /*0030*/ 	.short	0x0002
        /*0032*/ 	.short	0x0010
        /*0034*/ 	.byte	0x00, 0xf5, 0x21, 0x00


	//----- nvinfo : EIATTR_KPARAM_INFO
	.align		4
.L_49:
        /*0038*/ 	.byte	0x04, 0x17
        /*003a*/ 	.short	(.L_51 - .L_50)
.L_50:
        /*003c*/ 	.word	0x00000000
        /*0040*/ 	.short	0x0001
        /*0042*/ 	.short	0x0008
        /*0044*/ 	.byte	0x00, 0xf5, 0x21, 0x00


	//----- nvinfo : EIATTR_KPARAM_INFO
	.align		4
.L_51:
        /*0048*/ 	.byte	0x04, 0x17
        /*004a*/ 	.short	(.L_53 - .L_52)
.L_52:
        /*004c*/ 	.word	0x00000000
        /*0050*/ 	.short	0x0000
        /*0052*/ 	.short	0x0000
        /*0054*/ 	.byte	0x00, 0xf5, 0x21, 0x00


	//----- nvinfo : EIATTR_SPARSE_MMA_MASK
	.align		4
.L_53:
        /*0058*/ 	.byte	0x03, 0x50
        /*005a*/ 	.short	0x0000


	//----- nvinfo : EIATTR_MAXREG_COUNT
	.align		4
        /*005c*/ 	.byte	0x03, 0x1b
        /*005e*/ 	.short	0x00ff


	//----- nvinfo : EIATTR_MERCURY_ISA_VERSION
	.align		4
        /*0060*/ 	.byte	0x03, 0x5f
        /*0062*/ 	.short	0x0101


	//----- nvinfo : EIATTR_VRC_CTA_INIT_COUNT
	.align		4
        /*0064*/ 	.byte	0x02, 0x4a
	.zero		1
	.zero		1


	//----- nvinfo : EIATTR_EXIT_INSTR_OFFSETS
	.align		4
        /*0068*/ 	.byte	0x04, 0x1c
        /*006a*/ 	.short	(.L_55 - .L_54)


	//   ....[0]....
.L_54:
        /*006c*/ 	.word	0x000000f0


	//   ....[1]....
        /*0070*/ 	.word	0x000012e0


	//----- nvinfo : EIATTR_CBANK_PARAM_SIZE
	.align		4
.L_55:
        /*0074*/ 	.byte	0x03, 0x19
        /*0076*/ 	.short	0x0028


	//----- nvinfo : EIATTR_PARAM_CBANK
	.align		4
        /*0078*/ 	.byte	0x04, 0x0a
        /*007a*/ 	.short	(.L_57 - .L_56)
	.align		4
.L_56:
        /*007c*/ 	.word	index@(.nv.constant0._Z12convBinWBinIPjS_PhS0_S0_)
        /*0080*/ 	.short	0x0380
        /*0082*/ 	.short	0x0028


	//----- nvinfo : EIATTR_SW_WAR
	.align		4
.L_57:
        /*0084*/ 	.byte	0x04, 0x36
        /*0086*/ 	.short	(.L_59 - .L_58)
.L_58:
        /*0088*/ 	.word	0x00000008
.L_59:


//--------------------- .nv.info._Z8convBinWPjS_PdPhS0_ --------------------------
	.section	.nv.info._Z8convBinWPjS_PdPhS0_,"",@"SHT_CUDA_INFO"
	.sectionflags	@""
	.align	4


	//----- nvinfo : EIATTR_CUDA_API_VERSION
	.align		4
        /*0000*/ 	.byte	0x04, 0x37
        /*0002*/ 	.short	(.L_61 - .L_60)
.L_60:
        /*0004*/ 	.word	0x00000082


	//----- nvinfo : EIATTR_KPARAM_INFO
	.align		4
.L_61:
        /*0008*/ 	.byte	0x04, 0x17
        /*000a*/ 	.short	(.L_63 - .L_62)
.L_62:
        /*000c*/ 	.word	0x00000000
        /*0010*/ 	.short	0x0004
        /*0012*/ 	.short	0x0020
        /*0014*/ 	.byte	0x00, 0xf5, 0x21, 0x00


	//----- nvinfo : EIATTR_KPARAM_INFO
	.align		4
.L_63:
        /*0018*/ 	.byte	0x04, 0x17
        /*001a*/ 	.short	(.L_65 - .L_64)
.L_64:
        /*001c*/ 	.word	0x00000000
        /*0020*/ 	.short	0x0003
        /*0022*/ 	.short	0x0018
        /*0024*/ 	.byte	0x00, 0xf5, 0x21, 0x00


	//----- nvinfo : EIATTR_KPARAM_INFO
	.align		4
.L_65:
        /*0028*/ 	.byte	0x04, 0x17
        /*002a*/ 	.short	(.L_67 - .L_66)
.L_66:
        /*002c*/ 	.word	0x00000000
        /*0030*/ 	.short	0x0002
        /*0032*/ 	.short	0x0010
        /*0034*/ 	.byte	0x00, 0xf5, 0x21, 0x00


	//----- nvinfo : EIATTR_KPARAM_INFO
	.align		4
.L_67:
        /*0038*/ 	.byte	0x04, 0x17
        /*003a*/ 	.short	(.L_69 - .L_68)
.L_68:
        /*003c*/ 	.word	0x00000000
        /*0040*/ 	.short	0x0001
        /*0042*/ 	.short	0x0008
        /*0044*/ 	.byte	0x00, 0xf5, 0x21, 0x00


	//----- nvinfo : EIATTR_KPARAM_INFO
	.align		4
.L_69:
        /*0048*/ 	.byte	0x04, 0x17
        /*004a*/ 	.short	(.L_71 - .L_70)
.L_70:
        /*004c*/ 	.word	0x00000000
        /*0050*/ 	.short	0x0000
        /*0052*/ 	.short	0x0000
        /*0054*/ 	.byte	0x00, 0xf5, 0x21, 0x00


	//----- nvinfo : EIATTR_SPARSE_MMA_MASK
	.align		4
.L_71:
        /*0058*/ 	.byte	0x03, 0x50
        /*005a*/ 	.short	0x0000


	//----- nvinfo : EIATTR_MAXREG_COUNT
	.align		4
        /*005c*/ 	.byte	0x03, 0x1b
        /*005e*/ 	.short	0x00ff


	//----- nvinfo : EIATTR_MERCURY_ISA_VERSION
	.align		4
        /*0060*/ 	.byte	0x03, 0x5f
        /*0062*/ 	.short	0x0101


	//----- nvinfo : EIATTR_VRC_CTA_INIT_COUNT
	.align		4
        /*0064*/ 	.byte	0x02, 0x4a
	.zero		1
	.zero		1


	//----- nvinfo : EIATTR_EXIT_INSTR_OFFSETS
	.align		4
        /*0068*/ 	.byte	0x04, 0x1c
        /*006a*/ 	.short	(.L_73 - .L_72)


	//   ....[0]....
.L_72:
        /*006c*/ 	.word	0x00000100


	//   ....[1]....
        /*0070*/ 	.word	0x000015d0


	//----- nvinfo : EIATTR_CBANK_PARAM_SIZE
	.align		4
.L_73:
        /*0074*/ 	.byte	0x03, 0x19
        /*0076*/ 	.short	0x0028


	//----- nvinfo : EIATTR_PARAM_CBANK
	.align		4
        /*0078*/ 	.byte	0x04, 0x0a
        /*007a*/ 	.short	(.L_75 - .L_74)
	.align		4
.L_74:
        /*007c*/ 	.word	index@(.nv.constant0._Z8convBinWPjS_PdPhS0_)
        /*0080*/ 	.short	0x0380
        /*0082*/ 	.short	0x0028


	//----- nvinfo : EIATTR_SW_WAR
	.align		4
.L_75:
        /*0084*/ 	.byte	0x04, 0x36
        /*0086*/ 	.short	(.L_77 - .L_76)
.L_76:
        /*0088*/ 	.word	0x00000008
.L_77:


//--------------------- .nv.info._Z12convStandardPjS_PdS0_S0_ --------------------------
	.section	.nv.info._Z12convStandardPjS_PdS0_S0_,"",@"SHT_CUDA_INFO"
	.sectionflags	@""
	.align	4


	//----- nvinfo : EIATTR_CUDA_API_VERSION
	.align		4
        /*0000*/ 	.byte	0x04, 0x37
        /*0002*/ 	.short	(.L_79 - .L_78)
.L_78:
        /*0004*/ 	.word	0x00000082


	//----- nvinfo : EIATTR_KPARAM_INFO
	.align		4
.L_79:
        /*0008*/ 	.byte	0x04, 0x17
        /*000a*/ 	.short	(.L_81 - .L_80)
.L_80:
        /*000c*/ 	.word	0x00000000
        /*0010*/ 	.short	0x0004
        /*0012*/ 	.short	0x0020
        /*0014*/ 	.byte	0x00, 0xf5, 0x21, 0x00


	//----- nvinfo : EIATTR_KPARAM_INFO
	.align		4
.L_81:
        /*0018*/ 	.byte	0x04, 0x17
        /*001a*/ 	.short	(.L_83 - .L_82)
.L_82:
        /*001c*/ 	.word	0x00000000
        /*0020*/ 	.short	0x0003
        /*0022*/ 	.short	0x0018
        /*0024*/ 	.byte	0x00, 0xf5, 0x21, 0x00


	//----- nvinfo : EIATTR_KPARAM_INFO
	.align		4
.L_83:
        /*0028*/ 	.byte	0x04, 0x17
        /*002a*/ 	.short	(.L_85 - .L_84)
.L_84:
        /*002c*/ 	.word	0x00000000
        /*0030*/ 	.short	0x0002
        /*0032*/ 	.short	0x0010
        /*0034*/ 	.byte	0x00, 0xf5, 0x21, 0x00


	//----- nvinfo : EIATTR_KPARAM_INFO
	.align		4
.L_85:
        /*0038*/ 	.byte	0x04, 0x17
        /*003a*/ 	.short	(.L_87 - .L_86)
.L_86:
        /*003c*/ 	.word	0x00000000
        /*0040*/ 	.short	0x0001
        /*0042*/ 	.short	0x0008
        /*0044*/ 	.byte	0x00, 0xf5, 0x21, 0x00


	//----- nvinfo : EIATTR_KPARAM_INFO
	.align		4
.L_87:
        /*0048*/ 	.byte	0x04, 0x17
        /*004a*/ 	.short	(.L_89 - .L_88)
.L_88:
        /*004c*/ 	.word	0x00000000
        /*0050*/ 	.short	0x0000
        /*0052*/ 	.short	0x0000
        /*0054*/ 	.byte	0x00, 0xf5, 0x21, 0x00


	//----- nvinfo : EIATTR_SPARSE_MMA_MASK
	.align		4
.L_89:
        /*0058*/ 	.byte	0x03, 0x50
        /*005a*/ 	.short	0x0000


	//----- nvinfo : EIATTR_MAXREG_COUNT
	.align		4
        /*005c*/ 	.byte	0x03, 0x1b
        /*005e*/ 	.short	0x00ff


	//----- nvinfo : EIATTR_MERCURY_ISA_VERSION
	.align		4
        /*0060*/ 	.byte	0x03, 0x5f
        /*0062*/ 	.short	0x0101


	//----- nvinfo : EIATTR_VRC_CTA_INIT_COUNT
	.align		4
        /*0064*/ 	.byte	0x02, 0x4a
	.zero		1
	.zero		1


	//----- nvinfo : EIATTR_EXIT_INSTR_OFFSETS
	.align		4
        /*0068*/ 	.byte	0x04, 0x1c
        /*006a*/ 	.short	(.L_91 - .L_90)


	//   ....[0]....
.L_90:
        /*006c*/ 	.word	0x000000f0


	//   ....[1]....
        /*0070*/ 	.word	0x00001410


	//----- nvinfo : EIATTR_CBANK_PARAM_SIZE
	.align		4
.L_91:
        /*0074*/ 	.byte	0x03, 0x19
        /*0076*/ 	.short	0x0028


	//----- nvinfo : EIATTR_PARAM_CBANK
	.align		4
        /*0078*/ 	.byte	0x04, 0x0a
        /*007a*/ 	.short	(.L_93 - .L_92)
	.align		4
.L_92:
        /*007c*/ 	.word	index@(.nv.constant0._Z12convStandardPjS_PdS0_S0_)
        /*0080*/ 	.short	0x0380
        /*0082*/ 	.short	0x0028


	//----- nvinfo : EIATTR_SW_WAR
	.align		4
.L_93:
        /*0084*/ 	.byte	0x04, 0x36
        /*0086*/ 	.short	(.L_95 - .L_94)
.L_94:
        /*0088*/ 	.word	0x00000008
.L_95:


//--------------------- .nv.callgraph             --------------------------
	.section	.nv.callgraph,"",@"SHT_CUDA_CALLGRAPH"
	.align	4
	.sectionentsize	8
	.align		4
        /*0000*/ 	.word	0x00000000
	.align		4
        /*0004*/ 	.word	0xffffffff
	.align		4
        /*0008*/ 	.word	0x00000000
	.align		4
        /*000c*/ 	.word	0xfffffffe
	.align		4
        /*0010*/ 	.word	0x00000000
	.align		4
        /*0014*/ 	.word	0xfffffffd
	.align		4
        /*0018*/ 	.word	0x00000000
	.align		4
        /*001c*/ 	.word	0xfffffffc


//--------------------- .text._Z15newConvBinWBinIPjS_PhS0_S0_ --------------------------
	.section	.text._Z15newConvBinWBinIPjS_PhS0_S0_,"ax",@progbits
	.align	128
        .global         _Z15newConvBinWBinIPjS_PhS0_S0_
        .type           _Z15newConvBinWBinIPjS_PhS0_S0_,@function
        .size           _Z15newConvBinWBinIPjS_PhS0_S0_,(.L_x_40 - _Z15newConvBinWBinIPjS_PhS0_S0_)
        .other          _Z15newConvBinWBinIPjS_PhS0_S0_,@"STO_CUDA_ENTRY STV_DEFAULT"
_Z15newConvBinWBinIPjS_PhS0_S0_:
.text._Z15newConvBinWBinIPjS_PhS0_S0_:
[----:B------:R-:W-:Y:S08]  /*0000*/  LDC R1, c[0x0][0x37c] ;  /* 0x0000df00ff017b82 */ /* 0x000ff00000000800 */
[----:B------:R-:W0:Y:S01]  /*0010*/  LDC.64 R2, c[0x0][0x388] ;  /* 0x0000e200ff027b82 */ /* 0x000e220000000a00 */
[----:B------:R-:W0:Y:S01]  /*0020*/  LDCU.64 UR18, c[0x0][0x358] ;  /* 0x00006b00ff1277ac */ /* 0x000e220008000a00 */
[----:B------:R-:W1:Y:S01]  /*0030*/  S2R R7, SR_TID.X ;  /* 0x0000000000077919 */ /* 0x000e620000002100 */
[----:B------:R-:W2:Y:S01]  /*0040*/  LDCU.64 UR8, c[0x0][0x3a0] ;  /* 0x00007400ff0877ac */ /* 0x000ea20008000a00 */
[----:B0-----:R-:W3:Y:S04]  /*0050*/  LDG.E R2, desc[UR18][R2.64] ;  /* 0x0000001202027981 */ /* 0x001ee8000c1e1900 */
[----:B------:R-:W1:Y:S08]  /*0060*/  S2UR UR4, SR_CTAID.X ;  /* 0x00000000000479c3 */ /* 0x000e700000002500 */
[----:B------:R-:W1:Y:S08]  /*0070*/  LDC R6, c[0x0][0x360] ;  /* 0x0000d800ff067b82 */ /* 0x000e700000000800 */
[----:B------:R-:W0:Y:S01]  /*0080*/  LDC.64 R4, c[0x0][0x380] ;  /* 0x0000e000ff047b82 */ /* 0x000e220000000a00 */
[----:B-1----:R-:W-:Y:S01]  /*0090*/  IMAD R6, R6, UR4, R7 ;  /* 0x0000000406067c24 */ /* 0x002fe2000f8e0207 */
[----:B0-----:R0:W5:Y:S01]  /*00a0*/  LDG.E R0, desc[UR18][R4.64] ;  /* 0x0000001204007981 */ /* 0x001162000c1e1900 */
[----:B---3--:R-:W-:-:S03]  /*00b0*/  R2UR UR28, R2 ;  /* 0x00000000021c72ca */ /* 0x008fc600000e0000 */
[----:B--2---:R-:W-:-:S05]  /*00c0*/  IADD3 R2, P0, PT, R6, UR8, RZ ;  /* 0x0000000806027c10 */ /* 0x004fca000ff1e0ff */
[----:B------:R-:W-:-:S05]  /*00d0*/  IMAD.X R3, RZ, RZ, UR9, P0 ;  /* 0x00000009ff037e24 */ /* 0x000fca00080e06ff */
[----:B------:R0:W-:Y:S01]  /*00e0*/  STG.E.U8 desc[UR18][R2.64], RZ ;  /* 0x000000ff02007986 */ /* 0x0001e2000c101112 */
[----:B------:R-:W-:Y:S02]  /*00f0*/  ULEA.HI UR5, UR28, UR28, URZ, 0x1 ;  /* 0x0000001c1c057291 */ /* 0x000fe4000f8f08ff */
[----:B------:R-:W-:Y:S02]  /*0100*/  USHF.R.U32.HI UR27, URZ, 0x1, UR28 ;  /* 0x00000001ff1b7899 */ /* 0x000fe4000801161c */
[----:B------:R-:W-:Y:S02]  /*0110*/  USHF.R.S32.HI UR5, URZ, 0x1, UR5 ;  /* 0x00000001ff057899 */ /* 0x000fe40008011405 */
[----:B------:R-:W-:-:S04]  /*0120*/  UIADD3 UR7, UPT, UPT, -UR27, URZ, URZ ;  /* 0x000000ff1b077290 */ /* 0x000fc8000fffe1ff */
[----:B------:R-:W-:-:S06]  /*0130*/  UISETP.GE.AND UP0, UPT, UR5, UR7, UPT ;  /* 0x000000070500728c */ /* 0x000fcc000bf06270 */
[----:B------:R-:W-:-:S13]  /*0140*/  PLOP3.LUT P1, PT, PT, PT, UP0, 0x80, 0x8 ;  /* 0x000000000008781c */ /* 0x000fda0003f2f008 */
[----:B0-----:R-:W-:Y:S05]  /*0150*/  @!P1 EXIT ;  /* 0x000000000000994d */ /* 0x001fea0003800000 */
[----:B-----5:R-:W-:Y:S01]  /*0160*/  VIADD R7, R0, -UR28 ;  /* 0x8000001c00077c36 */ /* 0x020fe20008000000 */
[----:B------:R-:W-:Y:S02]  /*0170*/  ULOP3.LUT UR6, UR28, 0x7, URZ, 0xc0, !UPT ;  /* 0x000000071c067892 */ /* 0x000fe4000f8ec0ff */
[----:B------:R-:W-:Y:S01]  /*0180*/  USHF.R.U32.HI UR29, URZ, 0x3, UR28 ;  /* 0x00000003ff1d7899 */ /* 0x000fe2000801161c */
[----:B------:R-:W-:Y:S01]  /*0190*/  VIADD R9, R7, 0x1 ;  /* 0x0000000107097836 */ /* 0x000fe20000000000 */
[----:B------:R-:W-:-:S03]  /*01a0*/  UIADD3 UR6, UPT, UPT, UR6, -0x1, URZ ;  /* 0xffffffff06067890 */ /* 0x000fc6000fffe0ff */
[----:B------:R-:W0:Y:S01]  /*01b0*/  I2F.U32.RP R8, R9 ;  /* 0x0000000900087306 */ /* 0x000e220000209000 */
[----:B------:R-:W-:Y:S01]  /*01c0*/  IMAD.MOV R11, RZ, RZ, -R9 ;  /* 0x000000ffff0b7224 */ /* 0x000fe200078e0a09 */
[----:B------:R-:W-:-:S06]  /*01d0*/  ISETP.NE.U32.AND P2, PT, R9, RZ, PT ;  /* 0x000000ff0900720c */ /* 0x000fcc0003f45070 */
[----:B0-----:R-:W0:Y:S02]  /*01e0*/  MUFU.RCP R8, R8 ;  /* 0x0000000800087308 */ /* 0x001e240000001000 */
[----:B0-----:R-:W-:Y:S01]  /*01f0*/  VIADD R4, R8, 0xffffffe ;  /* 0x0ffffffe08047836 */ /* 0x001fe20000000000 */
[----:B------:R-:W-:-:S05]  /*0200*/  PRMT R8, RZ, 0x7610, R8 ;  /* 0x00007610ff087816 */ /* 0x000fca0000000008 */
[----:B------:R0:W1:Y:S02]  /*0210*/  F2I.FTZ.U32.TRUNC.NTZ R5, R4 ;  /* 0x0000000400057305 */ /* 0x000064000021f000 */
[----:B0-----:R-:W-:Y:S02]  /*0220*/  IMAD.MOV.U32 R4, RZ, RZ, RZ ;  /* 0x000000ffff047224 */ /* 0x001fe400078e00ff */
[----:B-1----:R-:W-:-:S04]  /*0230*/  IMAD R11, R11, R5, RZ ;  /* 0x000000050b0b7224 */ /* 0x002fc800078e02ff */
[----:B------:R-:W-:-:S06]  /*0240*/  IMAD.HI.U32 R5, R5, R11, R4 ;  /* 0x0000000b05057227 */ /* 0x000fcc00078e0004 */
[----:B------:R-:W-:-:S04]  /*0250*/  IMAD.HI.U32 R10, R5, R6, RZ ;  /* 0x00000006050a7227 */ /* 0x000fc800078e00ff */
[----:B------:R-:W-:-:S04]  /*0260*/  IMAD.MOV R12, RZ, RZ, -R10 ;  /* 0x000000ffff0c7224 */ /* 0x000fc800078e0a0a */
[----:B------:R-:W-:-:S05]  /*0270*/  IMAD R12, R9, R12, R6 ;  /* 0x0000000c090c7224 */ /* 0x000fca00078e0206 */
[----:B------:R-:W-:-:S13]  /*0280*/  ISETP.GE.U32.AND P0, PT, R12, R9, PT ;  /* 0x000000090c00720c */ /* 0x000fda0003f06070 */
[----:B------:R-:W-:Y:S02]  /*0290*/  @P0 IMAD.IADD R12, R12, 0x1, -R9 ;  /* 0x000000010c0c0824 */ /* 0x000fe400078e0a09 */
[----:B------:R-:W-:-:S03]  /*02a0*/  @P0 VIADD R10, R10, 0x1 ;  /* 0x000000010a0a0836 */ /* 0x000fc60000000000 */
[----:B------:R-:W-:-:S13]  /*02b0*/  ISETP.GE.U32.AND P1, PT, R12, R9, PT ;  /* 0x000000090c00720c */ /* 0x000fda0003f26070 */
[----:B------:R-:W-:Y:S01]  /*02c0*/  @P1 VIADD R10, R10, 0x1 ;  /* 0x000000010a0a1836 */ /* 0x000fe20000000000 */
[----:B------:R-:W-:-:S05]  /*02d0*/  @!P2 LOP3.LUT R10, RZ, R9, RZ, 0x33, !PT ;  /* 0x00000009ff0aa212 */ /* 0x000fca00078e33ff */
[----:B------:R-:W-:Y:S02]  /*02e0*/  IMAD R5, R7, R10, R10 ;  /* 0x0000000a07057224 */ /* 0x000fe400078e020a */
[----:B------:R-:W-:Y:S02]  /*02f0*/  VIADD R4, R10, UR27 ;  /* 0x0000001b0a047c36 */ /* 0x000fe40008000000 */
[----:B------:R-:W-:-:S07]  /*0300*/  IMAD.IADD R5, R6, 0x1, -R5 ;  /* 0x0000000106057824 */ /* 0x000fce00078e0a05 */
.L_x_3:
[----:B------:R-:W-:Y:S01]  /*0310*/  UISETP.GE.U32.AND UP1, UPT, UR28, 0x8, UPT ;  /* 0x000000081c00788c */ /* 0x000fe2000bf26070 */
[----:B------:R-:W-:Y:S01]  /*0320*/  VIADD R7, R4, UR7 ;  /* 0x0000000704077c36 */ /* 0x000fe20008000000 */
[----:B------:R-:W-:Y:S02]  /*0330*/  UIADD3 UR4, UPT, UPT, UR27, UR7, URZ ;  /* 0x000000071b047290 */ /* 0x000fe4000fffe0ff */
[----:B------:R-:W-:Y:S01]  /*0340*/  UMOV UR9, UR7 ;  /* 0x0000000700097c82 */ /* 0x000fe20008000000 */
[----:B------:R-:W-:Y:S01]  /*0350*/  IMAD R7, R0, R7, R5 ;  /* 0x0000000700077224 */ /* 0x000fe200078e0205 */
[----:B------:R-:W-:Y:S02]  /*0360*/  UIMAD UR20, UR28, UR4, URZ ;  /* 0x000000041c1472a4 */ /* 0x000fe4000f8e02ff */
[----:B------:R-:W-:Y:S02]  /*0370*/  UIADD3 UR7, UPT, UPT, UR7, 0x1, URZ ;  /* 0x0000000107077890 */ /* 0x000fe4000fffe0ff */
[----:B------:R-:W-:Y:S01]  /*0380*/  LOP3.LUT R6, R7, 0x7, RZ, 0xc0, !PT ;  /* 0x0000000707067812 */ /* 0x000fe200078ec0ff */
[----:B------:R-:W-:-:S02]  /*0390*/  ULOP3.LUT UR8, UR20, 0x7, URZ, 0xc0, !UPT ;  /* 0x0000000714087892 */ /* 0x000fc4000f8ec0ff */
[----:B------:R-:W-:Y:S01]  /*03a0*/  UISETP.NE.AND UP0, UPT, UR9, UR5, UPT ;  /* 0x000000050900728c */ /* 0x000fe2000bf05270 */
[----:B------:R-:W-:Y:S01]  /*03b0*/  UMOV UR4, URZ ;  /* 0x000000ff00047c82 */ /* 0x000fe20008000000 */
[----:B0-2---:R-:W-:Y:S09]  /*03c0*/  BRA.U !UP1, `(.L_x_0) ;  /* 0x0000000509fc7547 */ /* 0x005ff2000b800000 */
[----:B------:R-:W-:Y:S01]  /*03d0*/  UIADD3 UR4, UPT, UPT, UR29, 0x1, URZ ;  /* 0x000000011d047890 */ /* 0x000fe2000fffe0ff */
[----:B------:R-:W0:Y:S03]  /*03e0*/  LDCU.64 UR22, c[0x0][0x398] ;  /* 0x00007300ff1677ac */ /* 0x000e260008000a00 */
[----:B------:R-:W-:Y:S01]  /*03f0*/  ULOP3.LUT UR16, UR4, 0x3ffffffe, URZ, 0xc0, !UPT ;  /* 0x3ffffffe04107892 */ /* 0x000fe2000f8ec0ff */
[----:B------:R-:W1:Y:S01]  /*0400*/  LDCU.64 UR24, c[0x0][0x390] ;  /* 0x00007200ff1877ac */ /* 0x000e620008000a00 */
[----:B------:R-:W-:Y:S01]  /*0410*/  UIADD3 UR30, UPT, UPT, -UR29, URZ, URZ ;  /* 0x000000ff1d1e7290 */ /* 0x000fe2000fffe1ff */
[----:B------:R-:W-:Y:S01]  /*0420*/  UMOV UR4, URZ ;  /* 0x000000ff00047c82 */ /* 0x000fe20008000000 */
[----:B------:R-:W-:-:S10]  /*0430*/  UMOV UR9, UR20 ;  /* 0x0000001400097c82 */ /* 0x000fd40008000000 */
.L_x_1:
[----:B------:R-:W-:Y:S01]  /*0440*/  UISETP.NE.AND UP1, UPT, UR30, URZ, UPT ;  /* 0x000000ff1e00728c */ /* 0x000fe2000bf25270 */
[----:B------:R-:W-:Y:S01]  /*0450*/  IMAD.U32 R14, RZ, RZ, UR4 ;  /* 0x00000004ff0e7e24 */ /* 0x000fe2000f8e00ff */
[----:B0-----:R-:W-:Y:S02]  /*0460*/  ULEA.HI UR14, UP2, UR9, UR22, URZ, 0x1d ;  /* 0x00000016090e7291 */ /* 0x001fe4000f85e8ff */
[----:B------:R-:W-:Y:S02]  /*0470*/  USEL UR10, UR6, 0x7, !UP1 ;  /* 0x00000007060a7887 */ /* 0x000fe4000c800000 */
[----:B------:R-:W-:Y:S02]  /*0480*/  UIADD3.X UR15, UPT, UPT, URZ, UR23, URZ, UP2, !UPT ;  /* 0x00000017ff0f7290 */ /* 0x000fe400097fe4ff */
[----:B------:R-:W-:Y:S01]  /*0490*/  UIADD3 UR13, UPT, UPT, UR10, UR9, URZ ;  /* 0x000000090a0d7290 */ /* 0x000fe2000fffe0ff */
[----:B------:R-:W-:-:S03]  /*04a0*/  IMAD.U32 R10, RZ, RZ, UR14 ;  /* 0x0000000eff0a7e24 */ /* 0x000fc6000f8e00ff */
[----:B------:R-:W-:Y:S01]  /*04b0*/  ULEA.HI UR11, UP3, UR13, UR22, URZ, 0x1d ;  /* 0x000000160d0b7291 */ /* 0x000fe2000f87e8ff */
[----:B------:R-:W-:-:S03]  /*04c0*/  IMAD.U32 R11, RZ, RZ, UR15 ;  /* 0x0000000fff0b7e24 */ /* 0x000fc6000f8e00ff */
[----:B------:R-:W-:Y:S02]  /*04d0*/  UIADD3.X UR12, UPT, UPT, URZ, UR23, URZ, UP3, !UPT ;  /* 0x00000017ff0c7290 */ /* 0x000fe40009ffe4ff */
[----:B------:R-:W-:Y:S01]  /*04e0*/  IMAD.U32 R12, RZ, RZ, UR11 ;  /* 0x0000000bff0c7e24 */ /* 0x000fe2000f8e00ff */
[----:B--2---:R0:W2:Y:S03]  /*04f0*/  LDG.E.U8 R10, desc[UR18][R10.64] ;  /* 0x000000120a0a7981 */ /* 0x0040a6000c1e1100 */
[----:B------:R-:W-:Y:S02]  /*0500*/  IMAD.U32 R13, RZ, RZ, UR12 ;  /* 0x0000000cff0d7e24 */ /* 0x000fe4000f8e00ff */
[----:B------:R-:W-:-:S03]  /*0510*/  IMAD R9, R14, 0x8, R7 ;  /* 0x000000080e097824 */ /* 0x000fc600078e0207 */
[----:B------:R3:W4:Y:S01]  /*0520*/  LDG.E.U8 R12, desc[UR18][R12.64] ;  /* 0x000000120c0c7981 */ /* 0x000722000c1e1100 */
[C---:B------:R-:W-:Y:S01]  /*0530*/  VIADD R18, R9.reuse, UR10 ;  /* 0x0000000a09127c36 */ /* 0x040fe20008000000 */
[----:B-1----:R-:W-:-:S04]  /*0540*/  LEA.HI R14, P0, R9, UR24, RZ, 0x1d ;  /* 0x00000018090e7c11 */ /* 0x002fc8000f81e8ff */
[----:B------:R-:W-:Y:S01]  /*0550*/  LEA.HI R16, P1, R18, UR24, RZ, 0x1d ;  /* 0x0000001812107c11 */ /* 0x000fe2000f83e8ff */
[----:B------:R-:W-:-:S04]  /*0560*/  IMAD.X R15, RZ, RZ, UR25, P0 ;  /* 0x00000019ff0f7e24 */ /* 0x000fc800080e06ff */
[----:B------:R-:W-:Y:S02]  /*0570*/  IMAD.X R17, RZ, RZ, UR25, P1 ;  /* 0x00000019ff117e24 */ /* 0x000fe400088e06ff */
[----:B------:R-:W5:Y:S04]  /*0580*/  LDG.E.U8 R15, desc[UR18][R14.64] ;  /* 0x000000120e0f7981 */ /* 0x000f68000c1e1100 */
[----:B------:R-:W5:Y:S01]  /*0590*/  LDG.E.U8 R17, desc[UR18][R16.64] ;  /* 0x0000001210117981 */ /* 0x000f62000c1e1100 */
[----:B------:R-:W-:-:S06]  /*05a0*/  UISETP.NE.AND UP2, UPT, UR10, 0x7, UPT ;  /* 0x000000070a00788c */ /* 0x000fcc000bf45270 */
[----:B------:R-:W-:Y:S01]  /*05b0*/  PLOP3.LUT P0, PT, PT, PT, UP2, 0x80, 0x8 ;  /* 0x000000000008781c */ /* 0x000fe20003f0f028 */
[----:B------:R-:W-:-:S04]  /*05c0*/  UIADD3 UR10, UPT, UPT, -UR10, 0x7, URZ ;  /* 0x000000070a0a7890 */ /* 0x000fc8000fffe1ff */
[----:B------:R-:W-:Y:S01]  /*05d0*/  @UP2 ULOP3.LUT UR11, UR13, 0x7, URZ, 0xc0, !UPT ;  /* 0x000000070d0b2892 */ /* 0x000fe2000f8ec0ff */
[----:B------:R-:W-:Y:S01]  /*05e0*/  UMOV UR17, 0xff ;  /* 0x000000ff00117882 */ /* 0x000fe20000000000 */
[----:B------:R-:W-:Y:S02]  /*05f0*/  @UP2 ULOP3.LUT UR13, UR13, 0x7, URZ, 0xc, !UPT ;  /* 0x000000070d0d2892 */ /* 0x000fe4000f8e0cff */
[----:B------:R-:W-:-:S04]  /*0600*/  @UP2 ULOP3.LUT UR11, URZ, UR11, URZ, 0x33, !UPT ;  /* 0x0000000bff0b2292 */ /* 0x000fc8000f8e33ff */
[----:B0-----:R-:W-:Y:S01]  /*0610*/  @P0 LOP3.LUT R11, R18, 0x7, RZ, 0xc0, !PT ;  /* 0x00000007120b0812 */ /* 0x001fe200078ec0ff */
[----:B------:R-:W-:Y:S02]  /*0620*/  USHF.L.U32 UR12, UR17, UR10, URZ ;  /* 0x0000000a110c7299 */ /* 0x000fe400080006ff */
[----:B------:R-:W-:Y:S01]  /*0630*/  @!UP2 UIADD3 UR10, UPT, UPT, -UR8, 0x8, URZ ;  /* 0x00000008080aa890 */ /* 0x000fe2000fffe1ff */
[----:B---3--:R-:W-:Y:S01]  /*0640*/  @P0 LOP3.LUT R13, RZ, R11, RZ, 0x33, !PT ;  /* 0x0000000bff0d0212 */ /* 0x008fe200078e33ff */
[----:B------:R-:W-:-:S04]  /*0650*/  @UP2 UIADD3 UR14, UPT, UPT, UR8, UR11, URZ ;  /* 0x0000000b080e2290 */ /* 0x000fc8000fffe0ff */
[----:B------:R-:W-:Y:S01]  /*0660*/  @P0 IMAD.IADD R13, R6, 0x1, R13 ;  /* 0x00000001060d0824 */ /* 0x000fe200078e020d */
[----:B------:R-:W-:-:S04]  /*0670*/  ULOP3.LUT UR15, UR12, 0xff, URZ, 0xc0, !UPT ;  /* 0x000000ff0c0f7892 */ /* 0x000fc8000f8ec0ff */
[----:B------:R-:W-:Y:S01]  /*0680*/  USEL UR15, UR15, 0xff, !UP1 ;  /* 0x000000ff0f0f7887 */ /* 0x000fe2000c800000 */
[----:B--2---:R-:W-:Y:S02]  /*0690*/  R2UR UR21, R10 ;  /* 0x000000000a1572ca */ /* 0x004fe400000e0000 */
[----:B----4-:R-:W-:Y:S02]  /*06a0*/  R2UR UR26, R12 ;  /* 0x000000000c1a72ca */ /* 0x010fe400000e0000 */
[----:B------:R-:W-:-:S09]  /*06b0*/  @!P0 IADD3 R10, PT, PT, -R6, 0x8, RZ ;  /* 0x00000008060a8810 */ /* 0x000fd20007ffe1ff */
[----:B------:R-:W-:Y:S01]  /*06c0*/  USHF.L.U32 UR11, UR21, UR8, URZ ;  /* 0x00000008150b7299 */ /* 0x000fe200080006ff */
[----:B------:R-:W-:-:S03]  /*06d0*/  @P0 LOP3.LUT R12, R18, 0x7, RZ, 0xc, !PT ;  /* 0x00000007120c0812 */ /* 0x000fc600078e0cff */
[----:B------:R-:W-:Y:S02]  /*06e0*/  @UP2 ULOP3.LUT UR11, UR11, UR12, URZ, 0xc0, !UPT ;  /* 0x0000000c0b0b2292 */ /* 0x000fe4000f8ec0ff */
[----:B------:R-:W-:Y:S02]  /*06f0*/  @UP2 USHF.R.U32.HI UR13, URZ, UR13, UR26 ;  /* 0x0000000dff0d2299 */ /* 0x000fe4000801161a */
[----:B------:R-:W-:Y:S02]  /*0700*/  @!UP2 USHF.R.U32.HI UR10, URZ, UR10, UR26 ;  /* 0x0000000aff0aa299 */ /* 0x000fe4000801161a */
[----:B------:R-:W-:Y:S01]  /*0710*/  @UP2 USHF.L.U32 UR10, UR13, UR14, URZ ;  /* 0x0000000e0d0a2299 */ /* 0x000fe200080006ff */
[--C-:B-----5:R-:W-:Y:S02]  /*0720*/  @!P0 SHF.R.U32.HI R11, RZ, R10, R17.reuse ;  /* 0x0000000aff0b8219 */ /* 0x120fe40000011611 */
[----:B------:R-:W-:Y:S02]  /*0730*/  @P0 SHF.R.U32.HI R12, RZ, R12, R17 ;  /* 0x0000000cff0c0219 */ /* 0x000fe40000011611 */
[----:B------:R-:W-:Y:S01]  /*0740*/  SHF.L.U32 R10, R15, R6, RZ ;  /* 0x000000060f0a7219 */ /* 0x000fe200000006ff */
[----:B------:R-:W-:Y:S01]  /*0750*/  ULOP3.LUT UR10, UR10, UR11, URZ, 0xfc, !UPT ;  /* 0x0000000b0a0a7292 */ /* 0x000fe2000f8efcff */
[----:B------:R-:W-:-:S02]  /*0760*/  @P0 SHF.L.U32 R11, R12, R13, RZ ;  /* 0x0000000d0c0b0219 */ /* 0x000fc400000006ff */
[----:B------:R-:W-:-:S04]  /*0770*/  @P0 LOP3.LUT R10, R10, UR12, RZ, 0xc0, !PT ;  /* 0x0000000c0a0a0c12 */ /* 0x000fc8000f8ec0ff */
[----:B------:R-:W-:-:S04]  /*0780*/  LOP3.LUT R11, R11, UR10, R10, 0x36, !PT ;  /* 0x0000000a0b0b7c12 */ /* 0x000fc8000f8e360a */
[----:B------:R-:W-:Y:S01]  /*0790*/  LOP3.LUT R12, R11, UR15, RZ, 0xc, !PT ;  /* 0x0000000f0b0c7c12 */ /* 0x000fe2000f8e0cff */
[----:B------:R-:W-:-:S03]  /*07a0*/  UIADD3 UR11, UPT, UPT, UR4, 0x1, URZ ;  /* 0x00000001040b7890 */ /* 0x000fc6000fffe0ff */
[----:B------:R-:W0:Y:S01]  /*07b0*/  POPC R13, R12 ;  /* 0x0000000c000d7309 */ /* 0x000e220000000000 */
[----:B------:R-:W-:Y:S02]  /*07c0*/  UIADD3 UR10, UPT, UPT, UR9, 0x8, URZ ;  /* 0x00000008090a7890 */ /* 0x000fe4000fffe0ff */
[----:B------:R-:W-:Y:S02]  /*07d0*/  UISETP.NE.AND UP1, UPT, UR11, UR29, UPT ;  /* 0x0000001d0b00728c */ /* 0x000fe4000bf25270 */
[----:B------:R-:W-:Y:S02]  /*07e0*/  ULEA.HI UR13, UP2, UR10, UR22, URZ, 0x1d ;  /* 0x000000160a0d7291 */ /* 0x000fe4000f85e8ff */
[----:B------:R-:W-:Y:S02]  /*07f0*/  USEL UR11, UR6, 0x7, !UP1 ;  /* 0x00000007060b7887 */ /* 0x000fe4000c800000 */
[----:B------:R-:W-:Y:S01]  /*0800*/  UIADD3.X UR14, UPT, UPT, URZ, UR23, URZ, UP2, !UPT ;  /* 0x00000017ff0e7290 */ /* 0x000fe200097fe4ff */
[----:B------:R-:W-:Y:S01]  /*0810*/  VIADD R18, R9, 0x8 ;  /* 0x0000000809127836 */ /* 0x000fe20000000000 */
[----:B------:R-:W-:Y:S01]  /*0820*/  UIADD3 UR12, UPT, UPT, UR11, UR10, URZ ;  /* 0x0000000a0b0c7290 */ /* 0x000fe2000fffe0ff */
[----:B------:R-:W-:-:S02]  /*0830*/  IMAD.U32 R10, RZ, RZ, UR13 ;  /* 0x0000000dff0a7e24 */ /* 0x000fc4000f8e00ff */
[----:B------:R-:W-:Y:S02]  /*0840*/  VIADD R19, R18, UR11 ;  /* 0x0000000b12137c36 */ /* 0x000fe40008000000 */
[----:B0-----:R-:W-:Y:S02]  /*0850*/  IMAD.IADD R9, R13, 0x1, R8 ;  /* 0x000000010d097824 */ /* 0x001fe400078e0208 */
[----:B------:R-:W-:Y:S01]  /*0860*/  IMAD.U32 R11, RZ, RZ, UR14 ;  /* 0x0000000eff0b7e24 */ /* 0x000fe2000f8e00ff */
[----:B------:R-:W-:Y:S01]  /*0870*/  ULEA.HI UR14, UP2, UR12, UR22, URZ, 0x1d ;  /* 0x000000160c0e7291 */ /* 0x000fe2000f85e8ff */
[----:B------:R-:W-:Y:S01]  /*0880*/  LEA.HI R14, P0, R19, UR24, RZ, 0x1d ;  /* 0x00000018130e7c11 */ /* 0x000fe2000f81e8ff */
[----:B------:R0:W-:Y:S02]  /*0890*/  STG.E.U8 desc[UR18][R2.64], R9 ;  /* 0x0000000902007986 */ /* 0x0001e4000c101112 */
[----:B------:R-:W-:Y:S02]  /*08a0*/  UIADD3.X UR15, UPT, UPT, URZ, UR23, URZ, UP2, !UPT ;  /* 0x00000017ff0f7290 */ /* 0x000fe400097fe4ff */
[----:B------:R1:W2:Y:S01]  /*08b0*/  LDG.E.U8 R10, desc[UR18][R10.64] ;  /* 0x000000120a0a7981 */ /* 0x0002a2000c1e1100 */
[----:B------:R-:W-:-:S02]  /*08c0*/  IMAD.X R15, RZ, RZ, UR25, P0 ;  /* 0x00000019ff0f7e24 */ /* 0x000fc400080e06ff */
[----:B------:R-:W-:Y:S01]  /*08d0*/  IMAD.U32 R16, RZ, RZ, UR14 ;  /* 0x0000000eff107e24 */ /* 0x000fe2000f8e00ff */
[----:B------:R-:W-:Y:S01]  /*08e0*/  LEA.HI R12, P0, R18, UR24, RZ, 0x1d ;  /* 0x00000018120c7c11 */ /* 0x000fe2000f81e8ff */
[----:B------:R-:W-:Y:S02]  /*08f0*/  IMAD.U32 R17, RZ, RZ, UR15 ;  /* 0x0000000fff117e24 */ /* 0x000fe4000f8e00ff */
[----:B------:R-:W3:Y:S02]  /*0900*/  LDG.E.U8 R15, desc[UR18][R14.64] ;  /* 0x000000120e0f7981 */ /* 0x000ee4000c1e1100 */
[----:B------:R-:W-:Y:S02]  /*0910*/  IMAD.X R13, RZ, RZ, UR25, P0 ;  /* 0x00000019ff0d7e24 */ /* 0x000fe400080e06ff */
[----:B------:R-:W4:Y:S04]  /*0920*/  LDG.E.U8 R16, desc[UR18][R16.64] ;  /* 0x0000001210107981 */ /* 0x000f28000c1e1100 */
[----:B------:R5:W4:Y:S01]  /*0930*/  LDG.E.U8 R13, desc[UR18][R12.64] ;  /* 0x000000120c0d7981 */ /* 0x000b22000c1e1100 */
[----:B------:R-:W-:-:S06]  /*0940*/  UISETP.NE.AND UP2, UPT, UR11, 0x7, UPT ;  /* 0x000000070b00788c */ /* 0x000fcc000bf45270 */
[----:B------:R-:W-:Y:S01]  /*0950*/  PLOP3.LUT P0, PT, PT, PT, UP2, 0x80, 0x8 ;  /* 0x000000000008781c */ /* 0x000fe20003f0f028 */
[----:B------:R-:W-:-:S04]  /*0960*/  UIADD3 UR10, UPT, UPT, -UR11, 0x7, URZ ;  /* 0x000000070b0a7890 */ /* 0x000fc8000fffe1ff */
[----:B------:R-:W-:Y:S02]  /*0970*/  @UP2 ULOP3.LUT UR11, UR12, 0x7, URZ, 0xc0, !UPT ;  /* 0x000000070c0b2892 */ /* 0x000fe4000f8ec0ff */
[----:B------:R-:W-:-:S06]  /*0980*/  @UP2 ULOP3.LUT UR12, UR12, 0x7, URZ, 0xc, !UPT ;  /* 0x000000070c0c2892 */ /* 0x000fcc000f8e0cff */
[----:B------:R-:W-:Y:S01]  /*0990*/  @P0 LOP3.LUT R8, R19, 0x7, RZ, 0xc0, !PT ;  /* 0x0000000713080812 */ /* 0x000fe200078ec0ff */
[----:B------:R-:W-:-:S03]  /*09a0*/  @UP2 ULOP3.LUT UR11, URZ, UR11, URZ, 0x33, !UPT ;  /* 0x0000000bff0b2292 */ /* 0x000fc6000f8e33ff */
[----:B-1----:R-:W-:Y:S02]  /*09b0*/  @P0 LOP3.LUT R11, RZ, R8, RZ, 0x33, !PT ;  /* 0x00000008ff0b0212 */ /* 0x002fe400078e33ff */
[----:B------:R-:W-:Y:S01]  /*09c0*/  @P0 LOP3.LUT R8, R19, 0x7, RZ, 0xc, !PT ;  /* 0x0000000713080812 */ /* 0x000fe200078e0cff */
[----:B------:R-:W-:Y:S02]  /*09d0*/  @UP2 UIADD3 UR11, UPT, UPT, UR8, UR11, URZ ;  /* 0x0000000b080b2290 */ /* 0x000fe4000fffe0ff */
[----:B------:R-:W-:Y:S01]  /*09e0*/  USHF.L.U32 UR10, UR17, UR10, URZ ;  /* 0x0000000a110a7299 */ /* 0x000fe200080006ff */
[C---:B------:R-:W-:Y:S01]  /*09f0*/  @P0 IMAD.IADD R11, R6.reuse, 0x1, R11 ;  /* 0x00000001060b0824 */ /* 0x040fe200078e020b */
[----:B------:R-:W-:Y:S01]  /*0a00*/  @!UP2 UIADD3 UR14, UPT, UPT, -UR8, 0x8, URZ ;  /* 0x00000008080ea890 */ /* 0x000fe2000fffe1ff */
[----:B-----5:R-:W-:Y:S01]  /*0a10*/  @!P0 IADD3 R12, PT, PT, -R6, 0x8, RZ ;  /* 0x00000008060c8810 */ /* 0x020fe20007ffe1ff */
[----:B------:R-:W-:Y:S02]  /*0a20*/  UIADD3 UR4, UPT, UPT, UR4, 0x2, URZ ;  /* 0x0000000204047890 */ /* 0x000fe4000fffe0ff */
[----:B------:R-:W-:-:S02]  /*0a30*/  UIADD3 UR30, UPT, UPT, UR30, 0x2, URZ ;  /* 0x000000021e1e7890 */ /* 0x000fc4000fffe0ff */
[----:B------:R-:W-:Y:S01]  /*0a40*/  UIADD3 UR9, UPT, UPT, UR9, 0x10, URZ ;  /* 0x0000001009097890 */ /* 0x000fe2000fffe0ff */
[----:B--2---:R-:W-:Y:S02]  /*0a50*/  R2UR UR13, R10 ;  /* 0x000000000a0d72ca */ /* 0x004fe400000e0000 */
[----:B---3--:R-:W-:Y:S02]  /*0a60*/  @P0 SHF.R.U32.HI R10, RZ, R8, R15 ;  /* 0x00000008ff0a0219 */ /* 0x008fe4000001160f */
[----:B----4-:R-:W-:-:S09]  /*0a70*/  @P0 SHF.R.U32.HI R8, RZ, UR12, R16 ;  /* 0x0000000cff080c19 */ /* 0x010fd20008011610 */
[----:B------:R-:W-:Y:S01]  /*0a80*/  USHF.L.U32 UR12, UR13, UR8, URZ ;  /* 0x000000080d0c7299 */ /* 0x000fe200080006ff */
[----:B------:R-:W-:Y:S02]  /*0a90*/  @P0 SHF.L.U32 R11, R10, R11, RZ ;  /* 0x0000000b0a0b0219 */ /* 0x000fe400000006ff */
[----:B------:R-:W-:Y:S01]  /*0aa0*/  @P0 SHF.L.U32 R8, R8, UR11, RZ ;  /* 0x0000000b08080c19 */ /* 0x000fe200080006ff */
[----:B------:R-:W-:Y:S01]  /*0ab0*/  @UP2 ULOP3.LUT UR12, UR12, UR10, URZ, 0xc0, !UPT ;  /* 0x0000000a0c0c2292 */ /* 0x000fe2000f8ec0ff */
[----:B------:R-:W-:Y:S02]  /*0ac0*/  SHF.L.U32 R10, R13, R6, RZ ;  /* 0x000000060d0a7219 */ /* 0x000fe400000006ff */
[----:B------:R-:W-:Y:S01]  /*0ad0*/  @!P0 SHF.R.U32.HI R8, RZ, UR14, R16 ;  /* 0x0000000eff088c19 */ /* 0x000fe20008011610 */
[----:B------:R-:W-:Y:S01]  /*0ae0*/  ULOP3.LUT UR11, UR10, 0xff, URZ, 0xc0, !UPT ;  /* 0x000000ff0a0b7892 */ /* 0x000fe2000f8ec0ff */
[----:B------:R-:W-:Y:S02]  /*0af0*/  @!P0 SHF.R.U32.HI R11, RZ, R12, R15 ;  /* 0x0000000cff0b8219 */ /* 0x000fe4000001160f */
[----:B------:R-:W-:-:S02]  /*0b00*/  @P0 LOP3.LUT R10, R10, UR10, RZ, 0xc0, !PT ;  /* 0x0000000a0a0a0c12 */ /* 0x000fc4000f8ec0ff */
[----:B------:R-:W-:Y:S01]  /*0b10*/  LOP3.LUT R8, R8, UR12, RZ, 0xfc, !PT ;  /* 0x0000000c08087c12 */ /* 0x000fe2000f8efcff */
[----:B------:R-:W-:-:S03]  /*0b20*/  USEL UR11, UR11, 0xff, !UP1 ;  /* 0x000000ff0b0b7887 */ /* 0x000fc6000c800000 */
[----:B------:R-:W-:-:S04]  /*0b30*/  LOP3.LUT R11, R8, R11, R10, 0x1e, !PT ;  /* 0x0000000b080b7212 */ /* 0x000fc800078e1e0a */
[----:B------:R-:W-:-:S04]  /*0b40*/  LOP3.LUT R11, R11, UR11, RZ, 0xc, !PT ;  /* 0x0000000b0b0b7c12 */ /* 0x000fc8000f8e0cff */
[----:B------:R-:W0:Y:S01]  /*0b50*/  POPC R8, R11 ;  /* 0x0000000b00087309 */ /* 0x000e220000000000 */
[----:B------:R-:W-:Y:S01]  /*0b60*/  UISETP.NE.AND UP1, UPT, UR4, UR16, UPT ;  /* 0x000000100400728c */ /* 0x000fe2000bf25270 */
[----:B0-----:R-:W-:-:S05]  /*0b70*/  IMAD.IADD R9, R9, 0x1, R8 ;  /* 0x0000000109097824 */ /* 0x001fca00078e0208 */
[----:B------:R2:W-:Y:S01]  /*0b80*/  STG.E.U8 desc[UR18][R2.64], R9 ;  /* 0x0000000902007986 */ /* 0x0005e2000c101112 */
[----:B------:R-:W-:Y:S02]  /*0b90*/  PRMT R8, R9, 0x7610, R8 ;  /* 0x0000761009087816 */ /* 0x000fe40000000008 */
[----:B------:R-:W-:Y:S05]  /*0ba0*/  BRA.U UP1, `(.L_x_1) ;  /* 0xfffffff901247547 */ /* 0x000fea000b83ffff */
[----:B------:R-:W-:-:S05]  /*0bb0*/  UMOV UR4, UR16 ;  /* 0x0000001000047c82 */ /* 0x000fca0008000000 */
.L_x_0:
[----:B------:R-:W-:-:S09]  /*0bc0*/  ULOP3.LUT UP1, URZ, UR28, 0x8, URZ, 0xc0, !UPT ;  /* 0x000000081cff7892 */ /* 0x000fd2000f82c0ff */
[----:B------:R-:W-:Y:S05]  /*0bd0*/  BRA.U UP1, `(.L_x_2) ;  /* 0x0000000101f47547 */ /* 0x000fea000b800000 */
[----:B------:R-:W0:Y:S01]  /*0be0*/  LDCU.64 UR14, c[0x0][0x398] ;  /* 0x00007300ff0e77ac */ /* 0x000e220008000a00 */
[----:B------:R-:W-:Y:S01]  /*0bf0*/  IMAD.U32 R14, RZ, RZ, UR4 ;  /* 0x00000004ff0e7e24 */ /* 0x000fe2000f8e00ff */
[----:B------:R-:W-:-:S03]  /*0c00*/  UISETP.NE.AND UP1, UPT, UR4, UR29, UPT ;  /* 0x0000001d0400728c */ /* 0x000fc6000bf25270 */
[----:B------:R-:W-:Y:S01]  /*0c10*/  IMAD R7, R14, 0x8, R7 ;  /* 0x000000080e077824 */ /* 0x000fe200078e0207 */
[----:B------:R-:W-:Y:S02]  /*0c20*/  ULEA UR9, UR4, UR20, 0x3 ;  /* 0x0000001404097291 */ /* 0x000fe4000f8e18ff */
[----:B------:R-:W-:Y:S01]  /*0c30*/  USEL UR11, UR6, 0x7, !UP1 ;  /* 0x00000007060b7887 */ /* 0x000fe2000c800000 */
[----:B------:R-:W1:Y:S03]  /*0c40*/  LDCU.64 UR16, c[0x0][0x390] ;  /* 0x00007200ff1077ac */ /* 0x000e660008000a00 */
[----:B------:R-:W-:-:S04]  /*0c50*/  UIADD3 UR12, UPT, UPT, UR11, UR9, URZ ;  /* 0x000000090b0c7290 */ /* 0x000fc8000fffe0ff */
[----:B0-----:R-:W-:Y:S02]  /*0c60*/  ULEA.HI UR13, UP3, UR12, UR14, URZ, 0x1d ;  /* 0x0000000e0c0d7291 */ /* 0x001fe4000f87e8ff */
[----:B------:R-:W-:Y:S02]  /*0c70*/  ULEA.HI UR9, UP2, UR9, UR14, URZ, 0x1d ;  /* 0x0000000e09097291 */ /* 0x000fe4000f85e8ff */
[----:B------:R-:W-:Y:S02]  /*0c80*/  UIADD3.X UR14, UPT, UPT, URZ, UR15, URZ, UP3, !UPT ;  /* 0x0000000fff0e7290 */ /* 0x000fe40009ffe4ff */
[----:B------:R-:W-:Y:S01]  /*0c90*/  UIADD3.X UR10, UPT, UPT, URZ, UR15, URZ, UP2, !UPT ;  /* 0x0000000fff0a7290 */ /* 0x000fe200097fe4ff */
[----:B------:R-:W-:Y:S02]  /*0ca0*/  IMAD.U32 R12, RZ, RZ, UR13 ;  /* 0x0000000dff0c7e24 */ /* 0x000fe4000f8e00ff */
[----:B------:R-:W-:Y:S02]  /*0cb0*/  IMAD.U32 R10, RZ, RZ, UR9 ;  /* 0x00000009ff0a7e24 */ /* 0x000fe4000f8e00ff */
[----:B------:R-:W-:-:S02]  /*0cc0*/  IMAD.U32 R13, RZ, RZ, UR14 ;  /* 0x0000000eff0d7e24 */ /* 0x000fc4000f8e00ff */
[----:B------:R-:W-:Y:S02]  /*0cd0*/  IMAD.U32 R11, RZ, RZ, UR10 ;  /* 0x0000000aff0b7e24 */ /* 0x000fe4000f8e00ff */
[----:B------:R-:W-:Y:S01]  /*0ce0*/  VIADD R18, R7, UR11 ;  /* 0x0000000b07127c36 */ /* 0x000fe20008000000 */
[----:B------:R-:W3:Y:S04]  /*0cf0*/  LDG.E.U8 R12, desc[UR18][R12.64] ;  /* 0x000000120c0c7981 */ /* 0x000ee8000c1e1100 */
[----:B------:R-:W4:Y:S01]  /*0d00*/  LDG.E.U8 R10, desc[UR18][R10.64] ;  /* 0x000000120a0a7981 */ /* 0x000f22000c1e1100 */
[----:B-1----:R-:W-:-:S05]  /*0d10*/  LEA.HI R16, P0, R18, UR16, RZ, 0x1d ;  /* 0x0000001012107c11 */ /* 0x002fca000f81e8ff */
[----:B------:R-:W-:Y:S01]  /*0d20*/  IMAD.X R17, RZ, RZ, UR17, P0 ;  /* 0x00000011ff117e24 */ /* 0x000fe200080e06ff */
[----:B------:R-:W-:-:S04]  /*0d30*/  LEA.HI R14, P0, R7, UR16, RZ, 0x1d ;  /* 0x00000010070e7c11 */ /* 0x000fc8000f81e8ff */
[----:B------:R-:W5:Y:S01]  /*0d40*/  LDG.E.U8 R16, desc[UR18][R16.64] ;  /* 0x0000001210107981 */ /* 0x000f62000c1e1100 */
[----:B------:R-:W-:-:S06]  /*0d50*/  IMAD.X R15, RZ, RZ, UR17, P0 ;  /* 0x00000011ff0f7e24 */ /* 0x000fcc00080e06ff */
[----:B------:R-:W5:Y:S01]  /*0d60*/  LDG.E.U8 R15, desc[UR18][R14.64] ;  /* 0x000000120e0f7981 */ /* 0x000f62000c1e1100 */
[----:B------:R-:W-:Y:S02]  /*0d70*/  UISETP.NE.AND UP2, UPT, UR11, 0x7, UPT ;  /* 0x000000070b00788c */ /* 0x000fe4000bf45270 */
[----:B------:R-:W-:Y:S01]  /*0d80*/  UIADD3 UR4, UPT, UPT, -UR11, 0x7, URZ ;  /* 0x000000070b047890 */ /* 0x000fe2000fffe1ff */
[----:B------:R-:W-:-:S03]  /*0d90*/  UMOV UR9, 0xff ;  /* 0x000000ff00097882 */ /* 0x000fc60000000000 */
[----:B------:R-:W-:Y:S01]  /*0da0*/  PLOP3.LUT P0, PT, PT, PT, UP2, 0x80, 0x8 ;  /* 0x000000000008781c */ /* 0x000fe20003f0f028 */
[----:B------:R-:W-:-:S04]  /*0db0*/  USHF.L.U32 UR4, UR9, UR4, URZ ;  /* 0x0000000409047299 */ /* 0x000fc800080006ff */
[----:B------:R-:W-:Y:S02]  /*0dc0*/  @UP2 ULOP3.LUT UR9, UR12, 0x7, URZ, 0xc0, !UPT ;  /* 0x000000070c092892 */ /* 0x000fe4000f8ec0ff */
[----:B------:R-:W-:Y:S02]  /*0dd0*/  @UP2 ULOP3.LUT UR10, UR12, 0x7, URZ, 0xc, !UPT ;  /* 0x000000070c0a2892 */ /* 0x000fe4000f8e0cff */
[----:B------:R-:W-:Y:S02]  /*0de0*/  @UP2 ULOP3.LUT UR9, URZ, UR9, URZ, 0x33, !UPT ;  /* 0x00000009ff092292 */ /* 0x000fe4000f8e33ff */
[----:B------:R-:W-:Y:S02]  /*0df0*/  @!UP2 UIADD3 UR12, UPT, UPT, -UR8, 0x8, URZ ;  /* 0x00000008080ca890 */ /* 0x000fe4000fffe1ff */
[----:B------:R-:W-:Y:S01]  /*0e00*/  @P0 LOP3.LUT R7, R18, 0x7, RZ, 0xc0, !PT ;  /* 0x0000000712070812 */ /* 0x000fe200078ec0ff */
[----:B------:R-:W-:-:S03]  /*0e10*/  @UP2 UIADD3 UR9, UPT, UPT, UR8, UR9, URZ ;  /* 0x0000000908092290 */ /* 0x000fc6000fffe0ff */
[----:B--2---:R-:W-:Y:S02]  /*0e20*/  @P0 LOP3.LUT R9, RZ, R7, RZ, 0x33, !PT ;  /* 0x00000007ff090212 */ /* 0x004fe400078e33ff */
[----:B------:R-:W-:Y:S02]  /*0e30*/  @P0 LOP3.LUT R7, R18, 0x7, RZ, 0xc, !PT ;  /* 0x0000000712070812 */ /* 0x000fe400078e0cff */
[----:B---3--:R-:W-:Y:S02]  /*0e40*/  R2UR UR13, R12 ;  /* 0x000000000c0d72ca */ /* 0x008fe400000e0000 */
[----:B----4-:R-:W-:Y:S01]  /*0e50*/  R2UR UR11, R10 ;  /* 0x000000000a0b72ca */ /* 0x010fe200000e0000 */
[C---:B------:R-:W-:Y:S01]  /*0e60*/  @P0 IMAD.IADD R10, R6.reuse, 0x1, R9 ;  /* 0x00000001060a0824 */ /* 0x040fe200078e0209 */
[----:B------:R-:W-:-:S09]  /*0e70*/  @!P0 IADD3 R9, PT, PT, -R6, 0x8, RZ ;  /* 0x0000000806098810 */ /* 0x000fd20007ffe1ff */
[----:B------:R-:W-:Y:S01]  /*0e80*/  @UP2 USHF.R.U32.HI UR10, URZ, UR10, UR13 ;  /* 0x0000000aff0a2299 */ /* 0x000fe2000801160d */
[--C-:B-----5:R-:W-:Y:S01]  /*0e90*/  @P0 SHF.R.U32.HI R7, RZ, R7, R16.reuse ;  /* 0x00000007ff070219 */ /* 0x120fe20000011610 */
[----:B------:R-:W-:Y:S02]  /*0ea0*/  USHF.L.U32 UR8, UR11, UR8, URZ ;  /* 0x000000080b087299 */ /* 0x000fe400080006ff */
[----:B------:R-:W-:Y:S01]  /*0eb0*/  @UP2 USHF.L.U32 UR9, UR10, UR9, URZ ;  /* 0x000000090a092299 */ /* 0x000fe200080006ff */
[----:B------:R-:W-:Y:S01]  /*0ec0*/  @P0 SHF.L.U32 R7, R7, R10, RZ ;  /* 0x0000000a07070219 */ /* 0x000fe200000006ff */
[----:B------:R-:W-:Y:S01]  /*0ed0*/  @UP2 ULOP3.LUT UR8, UR8, UR4, URZ, 0xc0, !UPT ;  /* 0x0000000408082292 */ /* 0x000fe2000f8ec0ff */
[----:B------:R-:W-:Y:S01]  /*0ee0*/  SHF.L.U32 R6, R15, R6, RZ ;  /* 0x000000060f067219 */ /* 0x000fe200000006ff */
[----:B------:R-:W-:Y:S01]  /*0ef0*/  @!UP2 USHF.R.U32.HI UR9, URZ, UR12, UR13 ;  /* 0x0000000cff09a299 */ /* 0x000fe2000801160d */
[----:B------:R-:W-:Y:S01]  /*0f00*/  @!P0 SHF.R.U32.HI R7, RZ, R9, R16 ;  /* 0x00000009ff078219 */ /* 0x000fe20000011610 */
[----:B------:R-:W-:-:S02]  /*0f10*/  ULOP3.LUT UR10, UR4, 0xff, URZ, 0xc0, !UPT ;  /* 0x000000ff040a7892 */ /* 0x000fc4000f8ec0ff */
[----:B------:R-:W-:Y:S01]  /*0f20*/  @P0 LOP3.LUT R6, R6, UR4, RZ, 0xc0, !PT ;  /* 0x0000000406060c12 */ /* 0x000fe2000f8ec0ff */
[----:B------:R-:W-:Y:S02]  /*0f30*/  ULOP3.LUT UR9, UR9, UR8, URZ, 0xfc, !UPT ;  /* 0x0000000809097292 */ /* 0x000fe4000f8efcff */
[----:B------:R-:W-:-:S04]  /*0f40*/  USEL UR10, UR10, 0xff, !UP1 ;  /* 0x000000ff0a0a7887 */ /* 0x000fc8000c800000 */
[----:B------:R-:W-:-:S04]  /*0f50*/  LOP3.LUT R7, R7, UR9, R6, 0x36, !PT ;  /* 0x0000000907077c12 */ /* 0x000fc8000f8e3606 */
[----:B------:R-:W-:-:S06]  /*0f60*/  LOP3.LUT R7, R7, UR10, RZ, 0xc, !PT ;  /* 0x0000000a07077c12 */ /* 0x000fcc000f8e0cff */
[----:B------:R-:W0:Y:S02]  /*0f70*/  POPC R7, R7 ;  /* 0x0000000700077309 */ /* 0x000e240000000000 */
[----:B0-----:R-:W-:-:S05]  /*0f80*/  IMAD.IADD R9, R8, 0x1, R7 ;  /* 0x0000000108097824 */ /* 0x001fca00078e0207 */
[----:B------:R0:W-:Y:S01]  /*0f90*/  STG.E.U8 desc[UR18][R2.64], R9 ;  /* 0x0000000902007986 */ /* 0x0001e2000c101112 */
[----:B------:R-:W-:-:S07]  /*0fa0*/  PRMT R8, R9, 0x7610, R8 ;  /* 0x0000761009087816 */ /* 0x000fce0000000008 */
.L_x_2:
[----:B------:R-:W-:Y:S05]  /*0fb0*/  BRA.U UP0, `(.L_x_3) ;  /* 0xfffffff100d47547 */ /* 0x000fea000b83ffff */
[----:B------:R-:W-:Y:S05]  /*0fc0*/  EXIT ;  /* 0x000000000000794d */ /* 0x000fea0003800000 */
.L_x_4:
[----:B------:R-:W-:-:S00]  /*0fd0*/  BRA `(.L_x_4) ;  /* 0xfffffffc00fc7947 */ /* 0x000fc0000383ffff */
[----:B------:R-:W-:-:S00]  /*0fe0*/  NOP ;  /* 0x0000000000007918 */ /* 0x000fc00000000000 */
        /* <DEDUP_REMOVED lines=9> */
.L_x_40:


//--------------------- .text._Z12convBinWBinIPjS_PhS0_S0_ --------------------------
	.section	.text._Z12convBinWBinIPjS_PhS0_S0_,"ax",@progbits
	.align	128
        .global         _Z12convBinWBinIPjS_PhS0_S0_
        .type           _Z12convBinWBinIPjS_PhS0_S0_,@function
        .size           _Z12convBinWBinIPjS_PhS0_S0_,(.L_x_41 - _Z12convBinWBinIPjS_PhS0_S0_)
        .other          _Z12convBinWBinIPjS_PhS0_S0_,@"STO_CUDA_ENTRY STV_DEFAULT"
_Z12convBinWBinIPjS_PhS0_S0_:
.text._Z12convBinWBinIPjS_PhS0_S0_:
[----:B------:R-:W-:Y:S08]  /*0000*/  LDC R1, c[0x0][0x37c] ;  /* 0x0000df00ff017b82 */ /* 0x000ff00000000800 */
[----:B------:R-:W0:Y:S01]  /*0010*/  LDC.64 R4, c[0x0][0x380] ;  /* 0x0000e000ff047b82 */ /* 0x000e220000000a00 */
[----:B------:R-:W0:Y:S07]  /*0020*/  LDCU.64 UR4, c[0x0][0x358] ;  /* 0x00006b00ff0477ac */ /* 0x000e2e0008000a00 */
[----:B------:R-:W1:Y:S01]  /*0030*/  LDC.64 R6, c[0x0][0x388] ;  /* 0x0000e200ff067b82 */ /* 0x000e620000000a00 */
[----:B0-----:R-:W2:Y:S04]  /*0040*/  LDG.E R13, desc[UR4][R4.64] ;  /* 0x00000004040d7981 */ /* 0x001ea8000c1e1900 */
[----:B-1----:R-:W2:Y:S03]  /*0050*/  LDG.E R0, desc[UR4][R6.64] ;  /* 0x0000000406007981 */ /* 0x002ea6000c1e1900 */
[----:B------:R-:W0:Y:S01]  /*0060*/  S2UR UR6, SR_CTAID.X ;  /* 0x00000000000679c3 */ /* 0x000e220000002500 */
[----:B------:R-:W0:Y:S07]  /*0070*/  S2R R10, SR_TID.X ;  /* 0x00000000000a7919 */ /* 0x000e2e0000002100 */
[----:B------:R-:W0:Y:S01]  /*0080*/  LDC R3, c[0x0][0x360] ;  /* 0x0000d800ff037b82 */ /* 0x000e220000000800 */
[----:B--2---:R-:W-:-:S04]  /*0090*/  IMAD.IADD R2, R13, 0x1, -R0 ;  /* 0x000000010d027824 */ /* 0x004fc800078e0a00 */
[C---:B------:R-:W-:Y:S02]  /*00a0*/  IMAD R8, R2.reuse, R2, R2 ;  /* 0x0000000202087224 */ /* 0x040fe400078e0202 */
[----:B------:R-:W-:Y:S02]  /*00b0*/  VIADD R9, R2, 0x1 ;  /* 0x0000000102097836 */ /* 0x000fe40000000000 */
[----:B0-----:R-:W-:Y:S02]  /*00c0*/  IMAD R2, R3, UR6, R10 ;  /* 0x0000000603027c24 */ /* 0x001fe4000f8e020a */
[----:B------:R-:W-:-:S05]  /*00d0*/  IMAD.IADD R3, R9, 0x1, R8 ;  /* 0x0000000109037824 */ /* 0x000fca00078e0208 */
[----:B------:R-:W-:-:S13]  /*00e0*/  ISETP.GE.U32.AND P0, PT, R2, R3, PT ;  /* 0x000000030200720c */ /* 0x000fda0003f06070 */
[----:B------:R-:W-:Y:S05]  /*00f0*/  @P0 EXIT ;  /* 0x000000000000094d */ /* 0x000fea0003800000 */
[----:B------:R-:W-:Y:S01]  /*0100*/  LEA.HI R3, R0, R0, RZ, 0x1 ;  /* 0x0000000000037211 */ /* 0x000fe200078f08ff */
[----:B------:R-:W-:Y:S01]  /*0110*/  IMAD.MOV.U32 R24, RZ, RZ, RZ ;  /* 0x000000ffff187224 */ /* 0x000fe200078e00ff */
[----:B------:R-:W-:Y:S02]  /*0120*/  PRMT R5, RZ, 0x7610, R5 ;  /* 0x00007610ff057816 */ /* 0x000fe40000000005 */
[----:B------:R-:W-:-:S05]  /*0130*/  SHF.R.S32.HI R3, RZ, 0x1, R3 ;  /* 0x00000001ff037819 */ /* 0x000fca0000011403 */
[----:B------:R-:W-:-:S05]  /*0140*/  IMAD.MOV R4, RZ, RZ, -R3 ;  /* 0x000000ffff047224 */ /* 0x000fca00078e0a03 */
[----:B------:R-:W-:-:S13]  /*0150*/  ISETP.GE.AND P0, PT, R3, R4, PT ;  /* 0x000000040300720c */ /* 0x000fda0003f06270 */
[----:B------:R-:W-:Y:S05]  /*0160*/  @!P0 BRA `(.L_x_5) ;  /* 0x0000001000448947 */ /* 0x000fea0003800000 */
[----:B------:R-:W0:Y:S01]  /*0170*/  I2F.U32.RP R5, R9 ;  /* 0x0000000900057306 */ /* 0x000e220000209000 */
[----:B------:R-:W-:Y:S01]  /*0180*/  IMAD.MOV R11, RZ, RZ, -R9 ;  /* 0x000000ffff0b7224 */ /* 0x000fe200078e0a09 */
[----:B------:R-:W-:Y:S01]  /*0190*/  ISETP.NE.U32.AND P2, PT, R9, RZ, PT ;  /* 0x000000ff0900720c */ /* 0x000fe20003f45070 */
[----:B------:R-:W-:Y:S01]  /*01a0*/  IMAD.MOV.U32 R6, RZ, RZ, RZ ;  /* 0x000000ffff067224 */ /* 0x000fe200078e00ff */
[----:B------:R-:W-:Y:S01]  /*01b0*/  PRMT R23, RZ, 0x7610, R23 ;  /* 0x00007610ff177816 */ /* 0x000fe20000000017 */
[----:B------:R-:W-:-:S03]  /*01c0*/  IMAD.MOV.U32 R24, RZ, RZ, RZ ;  /* 0x000000ffff187224 */ /* 0x000fc600078e00ff */
[----:B0-----:R-:W0:Y:S02]  /*01d0*/  MUFU.RCP R5, R5 ;  /* 0x0000000500057308 */ /* 0x001e240000001000 */
[----:B0-----:R-:W-:Y:S01]  /*01e0*/  VIADD R7, R5, 0xffffffe ;  /* 0x0ffffffe05077836 */ /* 0x001fe20000000000 */
[----:B------:R-:W-:-:S05]  /*01f0*/  IADD3 R5, PT, PT, R3, 0x1, R3 ;  /* 0x0000000103057810 */ /* 0x000fca0007ffe003 */
[----:B------:R-:W0:Y:S02]  /*0200*/  F2I.FTZ.U32.TRUNC.NTZ R7, R7 ;  /* 0x0000000700077305 */ /* 0x000e24000021f000 */
[----:B0-----:R-:W-:-:S04]  /*0210*/  IMAD R11, R11, R7, RZ ;  /* 0x000000070b0b7224 */ /* 0x001fc800078e02ff */
[----:B------:R-:W-:-:S04]  /*0220*/  IMAD.HI.U32 R11, R7, R11, R6 ;  /* 0x0000000b070b7227 */ /* 0x000fc800078e0006 */
[----:B------:R-:W-:Y:S02]  /*0230*/  IMAD.MOV.U32 R7, RZ, RZ, R4 ;  /* 0x000000ffff077224 */ /* 0x000fe400078e0004 */
[----:B------:R-:W-:-:S04]  /*0240*/  IMAD.HI.U32 R6, R11, R2, RZ ;  /* 0x000000020b067227 */ /* 0x000fc800078e00ff */
[----:B------:R-:W-:-:S04]  /*0250*/  IMAD.MOV R8, RZ, RZ, -R6 ;  /* 0x000000ffff087224 */ /* 0x000fc800078e0a06 */
[----:B------:R-:W-:-:S05]  /*0260*/  IMAD R8, R9, R8, R2 ;  /* 0x0000000809087224 */ /* 0x000fca00078e0202 */
[----:B------:R-:W-:-:S13]  /*0270*/  ISETP.GE.U32.AND P0, PT, R8, R9, PT ;  /* 0x000000090800720c */ /* 0x000fda0003f06070 */
[----:B------:R-:W-:Y:S02]  /*0280*/  @P0 IMAD.IADD R8, R8, 0x1, -R9 ;  /* 0x0000000108080824 */ /* 0x000fe400078e0a09 */
[----:B------:R-:W-:-:S03]  /*0290*/  @P0 VIADD R6, R6, 0x1 ;  /* 0x0000000106060836 */ /* 0x000fc60000000000 */
[----:B------:R-:W-:Y:S02]  /*02a0*/  ISETP.GE.U32.AND P1, PT, R8, R9, PT ;  /* 0x000000090800720c */ /* 0x000fe40003f26070 */
[----:B------:R-:W-:-:S11]  /*02b0*/  SHF.R.U32.HI R8, RZ, 0x1, R0 ;  /* 0x00000001ff087819 */ /* 0x000fd60000011600 */
[----:B------:R-:W-:Y:S01]  /*02c0*/  @P1 VIADD R6, R6, 0x1 ;  /* 0x0000000106061836 */ /* 0x000fe20000000000 */
[----:B------:R-:W-:-:S05]  /*02d0*/  @!P2 LOP3.LUT R6, RZ, R9, RZ, 0x33, !PT ;  /* 0x00000009ff06a212 */ /* 0x000fca00078e33ff */
[----:B------:R-:W-:-:S04]  /*02e0*/  IMAD.MOV R11, RZ, RZ, -R6 ;  /* 0x000000ffff0b7224 */ /* 0x000fc800078e0a06 */
[----:B------:R-:W-:Y:S01]  /*02f0*/  IMAD R11, R9, R11, R2 ;  /* 0x0000000b090b7224 */ /* 0x000fe200078e0202 */
[----:B------:R-:W-:Y:S02]  /*0300*/  LOP3.LUT R9, R5, 0xfffffffc, RZ, 0xc0, !PT ;  /* 0xfffffffc05097812 */ /* 0x000fe400078ec0ff */
[----:B------:R-:W-:Y:S01]  /*0310*/  PRMT R5, RZ, 0x7610, R5 ;  /* 0x00007610ff057816 */ /* 0x000fe20000000005 */
[----:B------:R-:W-:Y:S02]  /*0320*/  IMAD.IADD R10, R8, 0x1, R11 ;  /* 0x00000001080a7824 */ /* 0x000fe400078e020b */
[----:B------:R-:W-:-:S07]  /*0330*/  IMAD.MOV R9, RZ, RZ, -R9 ;  /* 0x000000ffff097224 */ /* 0x000fce00078e0a09 */
.L_x_22:
[----:B------:R-:W-:Y:S01]  /*0340*/  IMAD.IADD R12, R3, 0x1, R3 ;  /* 0x00000001030c7824 */ /* 0x000fe200078e0203 */
[----:B------:R-:W-:Y:S01]  /*0350*/  ISETP.NE.AND P0, PT, R7, R3, PT ;  /* 0x000000030700720c */ /* 0x000fe20003f05270 */
[----:B------:R-:W-:Y:S02]  /*0360*/  IMAD.IADD R11, R8, 0x1, R7 ;  /* 0x00000001080b7824 */ /* 0x000fe400078e0207 */
[----:B------:R-:W-:Y:S01]  /*0370*/  IMAD.MOV.U32 R22, RZ, RZ, R4 ;  /* 0x000000ffff167224 */ /* 0x000fe200078e0004 */
[----:B------:R-:W-:Y:S01]  /*0380*/  ISETP.GE.U32.AND P1, PT, R12, 0x3, PT ;  /* 0x000000030c00780c */ /* 0x000fe20003f26070 */
[----:B------:R-:W-:Y:S02]  /*0390*/  IMAD.IADD R12, R6, 0x1, R11 ;  /* 0x00000001060c7824 */ /* 0x000fe400078e020b */
[----:B------:R-:W-:Y:S02]  /*03a0*/  IMAD R21, R0, R11, RZ ;  /* 0x0000000b00157224 */ /* 0x000fe400078e02ff */
[----:B------:R-:W-:-:S02]  /*03b0*/  IMAD R11, R13, R12, R10 ;  /* 0x0000000c0d0b7224 */ /* 0x000fc400078e020a */
[----:B------:R-:W-:Y:S02]  /*03c0*/  VIADD R7, R7, 0x1 ;  /* 0x0000000107077836 */ /* 0x000fe40000000000 */
[----:B------:R-:W-:-:S04]  /*03d0*/  IMAD.IADD R12, R8, 0x1, R21 ;  /* 0x00000001080c7824 */ /* 0x000fc800078e0215 */
[----:B------:R-:W-:Y:S05]  /*03e0*/  @!P1 BRA `(.L_x_6) ;  /* 0x0000000800109947 */ /* 0x000fea0003800000 */
[----:B------:R-:W-:Y:S01]  /*03f0*/  IADD3 R21, PT, PT, R21, -R3, R8 ;  /* 0x8000000315157210 */ /* 0x000fe20007ffe008 */
[----:B------:R-:W-:Y:S01]  /*0400*/  IMAD.MOV.U32 R20, RZ, RZ, R9 ;  /* 0x000000ffff147224 */ /* 0x000fe200078e0009 */
[----:B------:R-:W-:Y:S01]  /*0410*/  IADD3 R22, PT, PT, -R3, 0x1, RZ ;  /* 0x0000000103167810 */ /* 0x000fe20007ffe1ff */
[----:B------:R-:W-:-:S07]  /*0420*/  IMAD.MOV.U32 R18, RZ, RZ, R4 ;  /* 0x000000ffff127224 */ /* 0x000fce00078e0004 */
.L_x_14:
[----:B------:R-:W-:Y:S01]  /*0430*/  LOP3.LUT R14, R23, 0xff, RZ, 0xc0, !PT ;  /* 0x000000ff170e7812 */ /* 0x000fe200078ec0ff */
[----:B------:R-:W-:Y:S02]  /*0440*/  VIADD R20, R20, 0x4 ;  /* 0x0000000414147836 */ /* 0x000fe40000000000 */
[----:B------:R-:W-:Y:S01]  /*0450*/  IMAD.IADD R19, R11, 0x1, R18 ;  /* 0x000000010b137824 */ /* 0x000fe200078e0212 */
[----:B------:R-:W-:-:S13]  /*0460*/  ISETP.NE.AND P1, PT, R14, 0x20, PT ;  /* 0x000000200e00780c */ /* 0x000fda0003f25270 */
[----:B------:R-:W0:Y:S01]  /*0470*/  @!P1 POPC R14, R24 ;  /* 0x00000018000e9309 */ /* 0x000e220000000000 */
[----:B------:R-:W-:Y:S01]  /*0480*/  @!P1 PRMT R26, RZ, 0x7610, R26 ;  /* 0x00007610ff1a9816 */ /* 0x000fe2000000001a */
[----:B------:R-:W-:Y:S02]  /*0490*/  @!P1 IMAD.MOV.U32 R25, RZ, RZ, RZ ;  /* 0x000000ffff199224 */ /* 0x000fe400078e00ff */
[----:B0-----:R-:W-:-:S05]  /*04a0*/  @!P1 IMAD.IADD R14, R5, 0x1, R14 ;  /* 0x00000001050e9824 */ /* 0x001fca00078e020e */
[----:B------:R-:W-:Y:S01]  /*04b0*/  @!P1 PRMT R5, R14, 0x7610, R5 ;  /* 0x000076100e059816 */ /* 0x000fe20000000005 */
[----:B------:R-:W-:Y:S06]  /*04c0*/  @!P1 BRA `(.L_x_7) ;  /* 0x0000000000549947 */ /* 0x000fec0003800000 */
[----:B------:R-:W0:Y:S08]  /*04d0*/  LDC.64 R14, c[0x0][0x390] ;  /* 0x0000e400ff0e7b82 */ /* 0x000e300000000a00 */
[----:B------:R-:W1:Y:S01]  /*04e0*/  LDC.64 R16, c[0x0][0x398] ;  /* 0x0000e600ff107b82 */ /* 0x000e620000000a00 */
[----:B0-----:R-:W-:-:S05]  /*04f0*/  LEA.HI R14, P2, R19, R14, RZ, 0x1d ;  /* 0x0000000e130e7211 */ /* 0x001fca000785e8ff */
[----:B------:R-:W-:Y:S01]  /*0500*/  IMAD.X R15, RZ, RZ, R15, P2 ;  /* 0x000000ffff0f7224 */ /* 0x000fe200010e060f */
[----:B-1----:R-:W-:-:S04]  /*0510*/  LEA.HI R16, P1, R21, R16, RZ, 0x1d ;  /* 0x0000001015107211 */ /* 0x002fc8000783e8ff */
[----:B------:R-:W2:Y:S01]  /*0520*/  LDG.E.U8 R14, desc[UR4][R14.64] ;  /* 0x000000040e0e7981 */ /* 0x000ea2000c1e1100 */
[----:B------:R-:W-:-:S05]  /*0530*/  IMAD.X R17, RZ, RZ, R17, P1 ;  /* 0x000000ffff117224 */ /* 0x000fca00008e0611 */
[----:B------:R-:W3:Y:S01]  /*0540*/  LDG.E.U8 R16, desc[UR4][R16.64] ;  /* 0x0000000410107981 */ /* 0x000ee2000c1e1100 */
[----:B------:R-:W-:Y:S02]  /*0550*/  LOP3.LUT R27, R19, 0x7, RZ, 0xc0, !PT ;  /* 0x00000007131b7812 */ /* 0x000fe400078ec0ff */
[----:B------:R-:W-:Y:S01]  /*0560*/  LOP3.LUT R25, R21, 0x7, RZ, 0xc0, !PT ;  /* 0x0000000715197812 */ /* 0x000fe200078ec0ff */
[----:B------:R-:W-:Y:S01]  /*0570*/  IMAD.MOV.U32 R28, RZ, RZ, 0x1 ;  /* 0x00000001ff1c7424 */ /* 0x000fe200078e00ff */
[----:B--2---:R-:W-:Y:S02]  /*0580*/  SHF.L.U32 R26, R14, R27, RZ ;  /* 0x0000001b0e1a7219 */ /* 0x004fe400000006ff */
[----:B------:R-:W-:Y:S02]  /*0590*/  LOP3.LUT R27, R23, 0xff, RZ, 0xc0, !PT ;  /* 0x000000ff171b7812 */ /* 0x000fe400078ec0ff */
[----:B---3--:R-:W-:-:S04]  /*05a0*/  SHF.L.U32 R25, R16, R25, RZ ;  /* 0x0000001910197219 */ /* 0x008fc800000006ff */
[----:B------:R-:W-:Y:S02]  /*05b0*/  LOP3.LUT R25, R26, R25, RZ, 0x3c, !PT ;  /* 0x000000191a197212 */ /* 0x000fe400078e3cff */
[----:B------:R-:W-:Y:S02]  /*05c0*/  SHF.L.U32 R27, R28, R27, RZ ;  /* 0x0000001b1c1b7219 */ /* 0x000fe400000006ff */
[----:B------:R-:W-:Y:S01]  /*05d0*/  ISETP.GE.U32.AND P1, PT, R25, 0x80, PT ;  /* 0x000000801900780c */ /* 0x000fe20003f26070 */
[----:B------:R-:W-:-:S03]  /*05e0*/  VIADD R23, R23, 0x1 ;  /* 0x0000000117177836 */ /* 0x000fc60000000000 */
[----:B------:R-:W-:Y:S02]  /*05f0*/  SEL R27, R27, RZ, !P1 ;  /* 0x000000ff1b1b7207 */ /* 0x000fe40004800000 */
[----:B------:R-:W-:Y:S02]  /*0600*/  PRMT R26, R23, 0x7610, R26 ;  /* 0x00007610171a7816 */ /* 0x000fe4000000001a */
[----:B------:R-:W-:-:S07]  /*0610*/  LOP3.LUT R25, R27, R24, RZ, 0xfc, !PT ;  /* 0x000000181b197212 */ /* 0x000fce00078efcff */
.L_x_7:
[----:B------:R-:W-:Y:S02]  /*0620*/  LOP3.LUT R14, R26, 0xff, RZ, 0xc0, !PT ;  /* 0x000000ff1a0e7812 */ /* 0x000fe400078ec0ff */
[----:B------:R-:W-:Y:S02]  /*0630*/  ISETP.NE.AND P1, PT, R20, RZ, PT ;  /* 0x000000ff1400720c */ /* 0x000fe40003f25270 */
[----:B------:R-:W-:-:S13]  /*0640*/  ISETP.NE.AND P2, PT, R14, 0x20, PT ;  /* 0x000000200e00780c */ /* 0x000fda0003f45270 */
[----:B------:R-:W-:Y:S05]  /*0650*/  @!P2 BRA `(.L_x_8) ;  /* 0x00000000005ca947 */ /* 0x000fea0003800000 */
[----:B------:R-:W0:Y:S01]  /*0660*/  LDC.64 R14, c[0x0][0x390] ;  /* 0x0000e400ff0e7b82 */ /* 0x000e220000000a00 */
[----:B------:R-:W-:Y:S02]  /*0670*/  VIADD R27, R19, 0x1 ;  /* 0x00000001131b7836 */ /* 0x000fe40000000000 */
[----:B------:R-:W-:-:S05]  /*0680*/  VIADD R23, R21, 0x1 ;  /* 0x0000000115177836 */ /* 0x000fca0000000000 */
        /* <DEDUP_REMOVED lines=15> */
[----:B------:R-:W-:-:S04]  /*0780*/  ISETP.GE.U32.AND P2, PT, R23, 0x80, PT ;  /* 0x000000801700780c */ /* 0x000fc80003f46070 */
[----:B------:R-:W-:Y:S01]  /*0790*/  SEL R14, R27, RZ, !P2 ;  /* 0x000000ff1b0e7207 */ /* 0x000fe20005000000 */
[----:B------:R-:W-:-:S03]  /*07a0*/  VIADD R24, R26, 0x1 ;  /* 0x000000011a187836 */ /* 0x000fc60000000000 */
[----:B------:R-:W-:Y:S01]  /*07b0*/  LOP3.LUT R23, R14, R25, RZ, 0xfc, !PT ;  /* 0x000000190e177212 */ /* 0x000fe200078efcff */
[----:B------:R-:W-:Y:S06]  /*07c0*/  BRA `(.L_x_9) ;  /* 0x0000000000107947 */ /* 0x000fec0003800000 */
.L_x_8:
[----:B------:R-:W0:Y:S01]  /*07d0*/  POPC R14, R25 ;  /* 0x00000019000e7309 */ /* 0x000e220000000000 */
[----:B------:R-:W-:Y:S01]  /*07e0*/  PRMT R24, RZ, 0x7610, R24 ;  /* 0x00007610ff187816 */ /* 0x000fe20000000018 */
[----:B------:R-:W-:Y:S02]  /*07f0*/  IMAD.MOV.U32 R23, RZ, RZ, RZ ;  /* 0x000000ffff177224 */ /* 0x000fe400078e00ff */
[----:B0-----:R-:W-:-:S07]  /*0800*/  IMAD.IADD R5, R5, 0x1, R14 ;  /* 0x0000000105057824 */ /* 0x001fce00078e020e */
.L_x_9:
[----:B------:R-:W-:-:S04]  /*0810*/  LOP3.LUT R14, R24, 0xff, RZ, 0xc0, !PT ;  /* 0x000000ff180e7812 */ /* 0x000fc800078ec0ff */
        /* <DEDUP_REMOVED lines=25> */
.L_x_10:
[----:B------:R-:W0:Y:S01]  /*09b0*/  POPC R14, R23 ;  /* 0x00000017000e7309 */ /* 0x000e220000000000 */
[----:B------:R-:W-:Y:S01]  /*09c0*/  PRMT R24, RZ, 0x7610, R24 ;  /* 0x00007610ff187816 */ /* 0x000fe20000000018 */
[----:B------:R-:W-:Y:S02]  /*09d0*/  IMAD.MOV.U32 R25, RZ, RZ, RZ ;  /* 0x000000ffff197224 */ /* 0x000fe400078e00ff */
[----:B0-----:R-:W-:-:S07]  /*09e0*/  IMAD.IADD R5, R5, 0x1, R14 ;  /* 0x0000000105057824 */ /* 0x001fce00078e020e */
.L_x_11:
        /* <DEDUP_REMOVED lines=25> */
[----:B------:R-:W-:Y:S01]  /*0b80*/  LOP3.LUT R24, R24, R25, RZ, 0xfc, !PT ;  /* 0x0000001918187212 */ /* 0x000fe200078efcff */
[----:B------:R-:W-:Y:S06]  /*0b90*/  BRA `(.L_x_13) ;  /* 0x0000000000107947 */ /* 0x000fec0003800000 */
.L_x_12:
[----:B------:R-:W0:Y:S01]  /*0ba0*/  POPC R14, R25 ;  /* 0x00000019000e7309 */ /* 0x000e220000000000 */
[----:B------:R-:W-:Y:S01]  /*0bb0*/  PRMT R23, RZ, 0x7610, R23 ;  /* 0x00007610ff177816 */ /* 0x000fe20000000017 */
[----:B------:R-:W-:Y:S02]  /*0bc0*/  IMAD.MOV.U32 R24, RZ, RZ, RZ ;  /* 0x000000ffff187224 */ /* 0x000fe400078e00ff */
[----:B0-----:R-:W-:-:S07]  /*0bd0*/  IMAD.IADD R5, R5, 0x1, R14 ;  /* 0x0000000105057824 */ /* 0x001fce00078e020e */
.L_x_13:
[----:B------:R-:W-:Y:S02]  /*0be0*/  VIADD R18, R18, 0x4 ;  /* 0x0000000412127836 */ /* 0x000fe40000000000 */
[----:B------:R-:W-:Y:S02]  /*0bf0*/  VIADD R22, R22, 0x4 ;  /* 0x0000000416167836 */ /* 0x000fe40000000000 */
[----:B------:R-:W-:Y:S01]  /*0c00*/  VIADD R21, R21, 0x4 ;  /* 0x0000000415157836 */ /* 0x000fe20000000000 */
[----:B------:R-:W-:Y:S06]  /*0c10*/  @P1 BRA `(.L_x_14) ;  /* 0xfffffff800041947 */ /* 0x000fec000383ffff */
[----:B------:R-:W-:-:S07]  /*0c20*/  VIADD R22, R22, 0xffffffff ;  /* 0xffffffff16167836 */ /* 0x000fce0000000000 */
.L_x_6:
[----:B------:R-:W-:-:S04]  /*0c30*/  IMAD.IADD R18, R3, 0x1, R3 ;  /* 0x0000000103127824 */ /* 0x000fc800078e0203 */
[----:B------:R-:W-:-:S05]  /*0c40*/  VIADD R14, R18, 0x1 ;  /* 0x00000001120e7836 */ /* 0x000fca0000000000 */
[----:B------:R-:W-:-:S13]  /*0c50*/  LOP3.LUT P1, R14, R14, 0x3, RZ, 0xc0, !PT ;  /* 0x000000030e0e7812 */ /* 0x000fda000782c0ff */
[----:B------:R-:W-:Y:S05]  /*0c60*/  @!P1 BRA `(.L_x_15) ;  /* 0x0000000400809947 */ /* 0x000fea0003800000 */
[----:B------:R-:W-:-:S13]  /*0c70*/  ISETP.NE.AND P1, PT, R14, 0x1, PT ;  /* 0x000000010e00780c */ /* 0x000fda0003f25270 */
[----:B------:R-:W-:Y:S05]  /*0c80*/  @!P1 BRA `(.L_x_16) ;  /* 0x0000000000f49947 */ /* 0x000fea0003800000 */
[----:B------:R-:W-:Y:S01]  /*0c90*/  LOP3.LUT R14, R23, 0xff, RZ, 0xc0, !PT ;  /* 0x000000ff170e7812 */ /* 0x000fe200078ec0ff */
[--C-:B------:R-:W-:Y:S02]  /*0ca0*/  IMAD.IADD R19, R12, 0x1, R22.reuse ;  /* 0x000000010c137824 */ /* 0x100fe400078e0216 */
[----:B------:R-:W-:Y:S01]  /*0cb0*/  IMAD.IADD R21, R11, 0x1, R22 ;  /* 0x000000010b157824 */ /* 0x000fe200078e0216 */
[----:B------:R-:W-:-:S13]  /*0cc0*/  ISETP.NE.AND P1, PT, R14, 0x20, PT ;  /* 0x000000200e00780c */ /* 0x000fda0003f25270 */
[----:B------:R-:W-:Y:S05]  /*0cd0*/  @!P1 BRA `(.L_x_17) ;  /* 0x0000000000549947 */ /* 0x000fea0003800000 */
        /* <DEDUP_REMOVED lines=9> */
[----:B------:R-:W-:Y:S02]  /*0d70*/  LOP3.LUT R25, R19, 0x7, RZ, 0xc0, !PT ;  /* 0x0000000713197812 */ /* 0x000fe400078ec0ff */
[C---:B------:R-:W-:Y:S01]  /*0d80*/  LOP3.LUT R26, R23.reuse, 0xff, RZ, 0xc0, !PT ;  /* 0x000000ff171a7812 */ /* 0x040fe200078ec0ff */
[----:B------:R-:W-:Y:S01]  /*0d90*/  VIADD R23, R23, 0x1 ;  /* 0x0000000117177836 */ /* 0x000fe20000000000 */
[----:B--2---:R-:W-:Y:S01]  /*0da0*/  SHF.L.U32 R20, R14, R27, RZ ;  /* 0x0000001b0e147219 */ /* 0x004fe200000006ff */
[----:B------:R-:W-:Y:S01]  /*0db0*/  IMAD.MOV.U32 R27, RZ, RZ, 0x1 ;  /* 0x00000001ff1b7424 */ /* 0x000fe200078e00ff */
[----:B---3--:R-:W-:-:S04]  /*0dc0*/  SHF.L.U32 R25, R16, R25, RZ ;  /* 0x0000001910197219 */ /* 0x008fc800000006ff */
[----:B------:R-:W-:Y:S02]  /*0dd0*/  LOP3.LUT R20, R20, R25, RZ, 0x3c, !PT ;  /* 0x0000001914147212 */ /* 0x000fe400078e3cff */
[----:B------:R-:W-:Y:S02]  /*0de0*/  SHF.L.U32 R26, R27, R26, RZ ;  /* 0x0000001a1b1a7219 */ /* 0x000fe400000006ff */
[----:B------:R-:W-:-:S04]  /*0df0*/  ISETP.GE.U32.AND P1, PT, R20, 0x80, PT ;  /* 0x000000801400780c */ /* 0x000fc80003f26070 */
[----:B------:R-:W-:-:S04]  /*0e00*/  SEL R15, R26, RZ, !P1 ;  /* 0x000000ff1a0f7207 */ /* 0x000fc80004800000 */
[----:B------:R-:W-:Y:S01]  /*0e10*/  LOP3.LUT R20, R15, R24, RZ, 0xfc, !PT ;  /* 0x000000180f147212 */ /* 0x000fe200078efcff */
[----:B------:R-:W-:Y:S06]  /*0e20*/  BRA `(.L_x_18) ;  /* 0x0000000000107947 */ /* 0x000fec0003800000 */
.L_x_17:
[----:B------:R-:W0:Y:S01]  /*0e30*/  POPC R24, R24 ;  /* 0x0000001800187309 */ /* 0x000e220000000000 */
[----:B------:R-:W-:Y:S01]  /*0e40*/  PRMT R23, RZ, 0x7610, R23 ;  /* 0x00007610ff177816 */ /* 0x000fe20000000017 */
[----:B------:R-:W-:Y:S02]  /*0e50*/  IMAD.MOV.U32 R20, RZ, RZ, RZ ;  /* 0x000000ffff147224 */ /* 0x000fe400078e00ff */
[----:B0-----:R-:W-:-:S07]  /*0e60*/  IMAD.IADD R5, R5, 0x1, R24 ;  /* 0x0000000105057824 */ /* 0x001fce00078e0218 */
.L_x_18:
        /* <DEDUP_REMOVED lines=26> */
.L_x_19:
[----:B------:R-:W0:Y:S01]  /*1010*/  POPC R20, R20 ;  /* 0x0000001400147309 */ /* 0x000e220000000000 */
[----:B------:R-:W-:Y:S01]  /*1020*/  PRMT R23, RZ, 0x7610, R23 ;  /* 0x00007610ff177816 */ /* 0x000fe20000000017 */
[----:B------:R-:W-:Y:S02]  /*1030*/  IMAD.MOV.U32 R24, RZ, RZ, RZ ;  /* 0x000000ffff187224 */ /* 0x000fe400078e00ff */
[----:B0-----:R-:W-:-:S07]  /*1040*/  IMAD.IADD R5, R5, 0x1, R20 ;  /* 0x0000000105057824 */ /* 0x001fce00078e0214 */
.L_x_20:
[----:B------:R-:W-:-:S07]  /*1050*/  VIADD R22, R22, 0x2 ;  /* 0x0000000216167836 */ /* 0x000fce0000000000 */
.L_x_16:
[----:B------:R-:W-:-:S04]  /*1060*/  LOP3.LUT R18, R18, 0x1, RZ, 0xc0, !PT ;  /* 0x0000000112127812 */ /* 0x000fc800078ec0ff */
[----:B------:R-:W-:-:S13]  /*1070*/  ISETP.NE.U32.AND P1, PT, R18, 0x1, PT ;  /* 0x000000011200780c */ /* 0x000fda0003f25070 */
        /* <DEDUP_REMOVED lines=27> */
.L_x_21:
[----:B------:R-:W0:Y:S01]  /*1230*/  POPC R24, R24 ;  /* 0x0000001800187309 */ /* 0x000e220000000000 */
[----:B------:R-:W-:Y:S01]  /*1240*/  PRMT R23, RZ, 0x7610, R23 ;  /* 0x00007610ff177816 */ /* 0x000fe20000000017 */
[----:B0-----:R-:W-:Y:S02]  /*1250*/  IMAD.IADD R5, R5, 0x1, R24 ;  /* 0x0000000105057824 */ /* 0x001fe400078e0218 */
[----:B------:R-:W-:-:S07]  /*1260*/  IMAD.MOV.U32 R24, RZ, RZ, RZ ;  /* 0x000000ffff187224 */ /* 0x000fce00078e00ff */
.L_x_15:
[----:B------:R-:W-:Y:S05]  /*1270*/  @P0 BRA `(.L_x_22) ;  /* 0xfffffff000300947 */ /* 0x000fea000383ffff */
.L_x_5:
[----:B------:R-:W0:Y:S01]  /*1280*/  LDCU.64 UR6, c[0x0][0x3a0] ;  /* 0x00007400ff0677ac */ /* 0x000e220008000a00 */
[----:B------:R-:W1:Y:S02]  /*1290*/  POPC R24, R24 ;  /* 0x0000001800187309 */ /* 0x000e640000000000 */
[----:B-1----:R-:W-:Y:S01]  /*12a0*/  IMAD.IADD R5, R24, 0x1, R5 ;  /* 0x0000000118057824 */ /* 0x002fe200078e0205 */
[----:B0-----:R-:W-:-:S05]  /*12b0*/  IADD3 R2, P0, PT, R2, UR6, RZ ;  /* 0x0000000602027c10 */ /* 0x001fca000ff1e0ff */
[----:B------:R-:W-:-:S05]  /*12c0*/  IMAD.X R3, RZ, RZ, UR7, P0 ;  /* 0x00000007ff037e24 */ /* 0x000fca00080e06ff */
[----:B------:R-:W-:Y:S01]  /*12d0*/  STG.E.U8 desc[UR4][R2.64], R5 ;  /* 0x0000000502007986 */ /* 0x000fe2000c101104 */
[----:B------:R-:W-:Y:S05]  /*12e0*/  EXIT ;  /* 0x000000000000794d */ /* 0x000fea0003800000 */
.L_x_23:
        /* <DEDUP_REMOVED lines=9> */
.L_x_41:


//--------------------- .text._Z8convBinWPjS_PdPhS0_ --------------------------
	.section	.text._Z8convBinWPjS_PdPhS0_,"ax",@progbits
	.align	128
        .global         _Z8convBinWPjS_PdPhS0_
        .type           _Z8convBinWPjS_PdPhS0_,@function
        .size           _Z8convBinWPjS_PdPhS0_,(.L_x_42 - _Z8convBinWPjS_PdPhS0_)
        .other          _Z8convBinWPjS_PdPhS0_,@"STO_CUDA_ENTRY STV_DEFAULT"
_Z8convBinWPjS_PdPhS0_:
.text._Z8convBinWPjS_PdPhS0_:
[----:B------:R-:W-:Y:S08]  /*0000*/  LDC R1, c[0x0][0x37c] ;  /* 0x0000df00ff017b82 */ /* 0x000ff00000000800 */
[----:B------:R-:W0:Y:S01]  /*0010*/  LDC.64 R6, c[0x0][0x388] ;  /* 0x0000e200ff067b82 */ /* 0x000e220000000a00 */
[----:B------:R-:W0:Y:S07]  /*0020*/  LDCU.64 UR18, c[0x0][0x358] ;  /* 0x00006b00ff1277ac */ /* 0x000e2e0008000a00 */
[----:B------:R-:W1:Y:S01]  /*0030*/  LDC.64 R4, c[0x0][0x380] ;  /* 0x0000e000ff047b82 */ /* 0x000e620000000a00 */
[----:B0-----:R-:W2:Y:S04]  /*0040*/  LDG.E R6, desc[UR18][R6.64] ;  /* 0x0000001206067981 */ /* 0x001ea8000c1e1900 */
[----:B-1----:R-:W3:Y:S03]  /*0050*/  LDG.E R0, desc[UR18][R4.64] ;  /* 0x0000001204007981 */ /* 0x002ee6000c1e1900 */
[----:B------:R-:W0:Y:S01]  /*0060*/  S2UR UR4, SR_CTAID.X ;  /* 0x00000000000479c3 */ /* 0x000e220000002500 */
[----:B------:R-:W0:Y:S07]  /*0070*/  S2R R10, SR_TID.X ;  /* 0x00000000000a7919 */ /* 0x000e2e0000002100 */
[----:B------:R-:W0:Y:S01]  /*0080*/  LDC R9, c[0x0][0x360] ;  /* 0x0000d800ff097b82 */ /* 0x000e220000000800 */
[----:B--2---:R-:W-:-:S13]  /*0090*/  R2UR UR20, R6 ;  /* 0x00000000061472ca */ /* 0x004fda00000e0000 */
[----:B---3--:R-:W-:-:S05]  /*00a0*/  IADD3 R2, PT, PT, R0, -UR20, RZ ;  /* 0x8000001400027c10 */ /* 0x008fca000fffe0ff */
[C---:B------:R-:W-:Y:S02]  /*00b0*/  IMAD R8, R2.reuse, R2, R2 ;  /* 0x0000000202087224 */ /* 0x040fe400078e0202 */
[----:B------:R-:W-:Y:S02]  /*00c0*/  VIADD R3, R2, 0x1 ;  /* 0x0000000102037836 */ /* 0x000fe40000000000 */
[----:B0-----:R-:W-:-:S03]  /*00d0*/  IMAD R2, R9, UR4, R10 ;  /* 0x0000000409027c24 */ /* 0x001fc6000f8e020a */
[----:B------:R-:W-:-:S04]  /*00e0*/  IADD3 R9, PT, PT, R3, R8, RZ ;  /* 0x0000000803097210 */ /* 0x000fc80007ffe0ff */
[----:B------:R-:W-:-:S13]  /*00f0*/  ISETP.GE.U32.AND P0, PT, R2, R9, PT ;  /* 0x000000090200720c */ /* 0x000fda0003f06070 */
[----:B------:R-:W-:Y:S05]  /*0100*/  @P0 EXIT ;  /* 0x000000000000094d */ /* 0x000fea0003800000 */
[----:B------:R-:W-:Y:S01]  /*0110*/  ULEA.HI UR4, UR20, UR20, URZ, 0x1 ;  /* 0x0000001414047291 */ /* 0x000fe2000f8f08ff */
[----:B------:R-:W-:-:S03]  /*0120*/  CS2R R12, SRZ ;  /* 0x00000000000c7805 */ /* 0x000fc6000001ff00 */
[----:B------:R-:W-:-:S04]  /*0130*/  USHF.R.S32.HI UR4, URZ, 0x1, UR4 ;  /* 0x00000001ff047899 */ /* 0x000fc80008011404 */
[----:B------:R-:W-:-:S04]  /*0140*/  UIADD3 UR5, UPT, UPT, -UR4, URZ, URZ ;  /* 0x000000ff04057290 */ /* 0x000fc8000fffe1ff */
[----:B------:R-:W-:-:S09]  /*0150*/  UISETP.GE.AND UP0, UPT, UR4, UR5, UPT ;  /* 0x000000050400728c */ /* 0x000fd2000bf06270 */
[----:B------:R-:W-:Y:S05]  /*0160*/  BRA.U !UP0, `(.L_x_24) ;  /* 0x00000015080c7547 */ /* 0x000fea000b800000 */
[----:B------:R-:W0:Y:S01]  /*0170*/  I2F.U32.RP R6, R3 ;  /* 0x0000000300067306 */ /* 0x000e220000209000 */
[----:B------:R-:W-:Y:S01]  /*0180*/  IADD3 R7, PT, PT, RZ, -R3, RZ ;  /* 0x80000003ff077210 */ /* 0x000fe20007ffe0ff */
[----:B------:R-:W-:Y:S01]  /*0190*/  USHF.R.U32.HI UR22, URZ, 0x1, UR20 ;  /* 0x00000001ff167899 */ /* 0x000fe20008011614 */
[----:B------:R-:W-:Y:S01]  /*01a0*/  ISETP.NE.U32.AND P2, PT, R3, RZ, PT ;  /* 0x000000ff0300720c */ /* 0x000fe20003f45070 */
[----:B------:R-:W-:Y:S01]  /*01b0*/  UIADD3 UR21, UPT, UPT, UR4, 0x1, UR4 ;  /* 0x0000000104157890 */ /* 0x000fe2000fffe004 */
[----:B------:R-:W-:Y:S01]  /*01c0*/  CS2R R12, SRZ ;  /* 0x00000000000c7805 */ /* 0x000fe2000001ff00 */
[----:B------:R-:W-:Y:S02]  /*01d0*/  UMOV UR7, UR5 ;  /* 0x0000000500077c82 */ /* 0x000fe40008000000 */
[----:B------:R-:W-:Y:S02]  /*01e0*/  ULOP3.LUT UR6, UR21, 0xfffffff8, URZ, 0xc0, !UPT ;  /* 0xfffffff815067892 */ /* 0x000fe4000f8ec0ff */
[----:B------:R-:W-:-:S02]  /*01f0*/  ULOP3.LUT UR23, UR21, 0x7, URZ, 0xc0, !UPT ;  /* 0x0000000715177892 */ /* 0x000fc4000f8ec0ff */
[----:B------:R-:W-:Y:S02]  /*0200*/  ULOP3.LUT UR24, UR21, 0x3, URZ, 0xc0, !UPT ;  /* 0x0000000315187892 */ /* 0x000fe4000f8ec0ff */
[----:B------:R-:W-:Y:S01]  /*0210*/  UIADD3 UR6, UPT, UPT, -UR6, URZ, URZ ;  /* 0x000000ff06067290 */ /* 0x000fe2000fffe1ff */
[----:B0-----:R-:W0:Y:S02]  /*0220*/  MUFU.RCP R6, R6 ;  /* 0x0000000600067308 */ /* 0x001e240000001000 */
[----:B0-----:R-:W-:-:S06]  /*0230*/  VIADD R4, R6, 0xffffffe ;  /* 0x0ffffffe06047836 */ /* 0x001fcc0000000000 */
[----:B------:R0:W1:Y:S02]  /*0240*/  F2I.FTZ.U32.TRUNC.NTZ R5, R4 ;  /* 0x0000000400057305 */ /* 0x000064000021f000 */
[----:B0-----:R-:W-:Y:S02]  /*0250*/  IMAD.MOV.U32 R4, RZ, RZ, RZ ;  /* 0x000000ffff047224 */ /* 0x001fe400078e00ff */
[----:B-1----:R-:W-:-:S04]  /*0260*/  IMAD R7, R7, R5, RZ ;  /* 0x0000000507077224 */ /* 0x002fc800078e02ff */
[----:B------:R-:W-:-:S06]  /*0270*/  IMAD.HI.U32 R5, R5, R7, R4 ;  /* 0x0000000705057227 */ /* 0x000fcc00078e0004 */
[----:B------:R-:W-:-:S05]  /*0280*/  IMAD.HI.U32 R5, R5, R2, RZ ;  /* 0x0000000205057227 */ /* 0x000fca00078e00ff */
[----:B------:R-:W-:-:S05]  /*0290*/  IADD3 R8, PT, PT, -R5, RZ, RZ ;  /* 0x000000ff05087210 */ /* 0x000fca0007ffe1ff */
[----:B------:R-:W-:-:S05]  /*02a0*/  IMAD R8, R3, R8, R2 ;  /* 0x0000000803087224 */ /* 0x000fca00078e0202 */
[----:B------:R-:W-:-:S13]  /*02b0*/  ISETP.GE.U32.AND P0, PT, R8, R3, PT ;  /* 0x000000030800720c */ /* 0x000fda0003f06070 */
[----:B------:R-:W-:Y:S01]  /*02c0*/  @P0 IMAD.IADD R8, R8, 0x1, -R3 ;  /* 0x0000000108080824 */ /* 0x000fe200078e0a03 */
[----:B------:R-:W-:-:S04]  /*02d0*/  @P0 IADD3 R5, PT, PT, R5, 0x1, RZ ;  /* 0x0000000105050810 */ /* 0x000fc80007ffe0ff */
[----:B------:R-:W-:-:S13]  /*02e0*/  ISETP.GE.U32.AND P1, PT, R8, R3, PT ;  /* 0x000000030800720c */ /* 0x000fda0003f26070 */
[----:B------:R-:W-:Y:S01]  /*02f0*/  @P1 VIADD R5, R5, 0x1 ;  /* 0x0000000105051836 */ /* 0x000fe20000000000 */
[----:B------:R-:W-:-:S04]  /*0300*/  @!P2 LOP3.LUT R5, RZ, R3, RZ, 0x33, !PT ;  /* 0x00000003ff05a212 */ /* 0x000fc800078e33ff */
[C---:B------:R-:W-:Y:S01]  /*0310*/  IADD3 R4, PT, PT, -R5.reuse, RZ, RZ ;  /* 0x000000ff05047210 */ /* 0x040fe20007ffe1ff */
[----:B------:R-:W-:-:S04]  /*0320*/  VIADD R5, R5, UR22 ;  /* 0x0000001605057c36 */ /* 0x000fc80008000000 */
[----:B------:R-:W-:-:S05]  /*0330*/  IMAD R3, R3, R4, R2 ;  /* 0x0000000403037224 */ /* 0x000fca00078e0202 */
[----:B------:R-:W-:-:S05]  /*0340*/  IADD3 R3, PT, PT, R3, UR22, RZ ;  /* 0x0000001603037c10 */ /* 0x000fca000fffe0ff */
[----:B------:R-:W-:-:S07]  /*0350*/  IMAD R3, R0, R5, R3 ;  /* 0x0000000500037224 */ /* 0x000fce00078e0203 */
.L_x_30:
[----:B------:R-:W-:Y:S01]  /*0360*/  UIADD3 UR11, UPT, UPT, UR4, UR4, URZ ;  /* 0x00000004040b7290 */ /* 0x000fe2000fffe0ff */
[----:B------:R-:W-:Y:S01]  /*0370*/  IMAD R4, R0, UR7, R3 ;  /* 0x0000000700047c24 */ /* 0x000fe2000f8e0203 */
[----:B------:R-:W-:Y:S02]  /*0380*/  UIADD3 UR8, UPT, UPT, UR22, UR7, URZ ;  /* 0x0000000716087290 */ /* 0x000fe4000fffe0ff */
[----:B------:R-:W-:Y:S02]  /*0390*/  UISETP.GE.U32.AND UP1, UPT, UR11, 0x7, UPT ;  /* 0x000000070b00788c */ /* 0x000fe4000bf26070 */
[----:B------:R-:W-:Y:S01]  /*03a0*/  UIMAD UR10, UR20, UR8, URZ ;  /* 0x00000008140a72a4 */ /* 0x000fe2000f8e02ff */
[----:B------:R-:W-:Y:S01]  /*03b0*/  UMOV UR9, UR7 ;  /* 0x0000000700097c82 */ /* 0x000fe20008000000 */
[----:B------:R-:W-:Y:S02]  /*03c0*/  UIADD3 UR7, UPT, UPT, UR7, 0x1, URZ ;  /* 0x0000000107077890 */ /* 0x000fe4000fffe0ff */
[----:B------:R-:W-:-:S02]  /*03d0*/  UISETP.NE.AND UP0, UPT, UR9, UR4, UPT ;  /* 0x000000040900728c */ /* 0x000fc4000bf05270 */
[----:B------:R-:W-:Y:S01]  /*03e0*/  UIADD3 UR8, UPT, UPT, UR22, UR10, URZ ;  /* 0x0000000a16087290 */ /* 0x000fe2000fffe0ff */
[----:B------:R-:W-:Y:S01]  /*03f0*/  UMOV UR9, UR5 ;  /* 0x0000000500097c82 */ /* 0x000fe20008000000 */
[----:B------:R-:W-:Y:S10]  /*0400*/  BRA.U !UP1, `(.L_x_25) ;  /* 0x00000009094c7547 */ /* 0x000ff4000b800000 */
[----:B------:R-:W0:Y:S01]  /*0410*/  LDC.64 R22, c[0x0][0x390] ;  /* 0x0000e400ff167b82 */ /* 0x000e220000000a00 */
[----:B------:R-:W1:Y:S01]  /*0420*/  LDCU.64 UR26, c[0x0][0x398] ;  /* 0x00007300ff1a77ac */ /* 0x000e620008000a00 */
[----:B------:R-:W-:Y:S02]  /*0430*/  UIADD3 UR9, UPT, UPT, -UR4, 0x3, URZ ;  /* 0x0000000304097890 */ /* 0x000fe4000fffe1ff */
[----:B------:R-:W-:Y:S01]  /*0440*/  UIADD3 UR10, UPT, UPT, UR10, -UR4, UR22 ;  /* 0x800000040a0a7290 */ /* 0x000fe2000fffe016 */
[----:B------:R-:W-:Y:S01]  /*0450*/  UMOV UR11, UR6 ;  /* 0x00000006000b7c82 */ /* 0x000fe20008000000 */
[----:B------:R-:W-:-:S10]  /*0460*/  UMOV UR12, UR5 ;  /* 0x00000005000c7c82 */ /* 0x000fd40008000000 */
.L_x_26:
[----:B-1----:R-:W-:-:S04]  /*0470*/  ULEA.HI UR13, UP1, UR10, UR26, URZ, 0x1d ;  /* 0x0000001a0a0d7291 */ /* 0x002fc8000f83e8ff */
[----:B------:R-:W-:Y:S02]  /*0480*/  UIADD3.X UR14, UPT, UPT, URZ, UR27, URZ, UP1, !UPT ;  /* 0x0000001bff0e7290 */ /* 0x000fe40008ffe4ff */
[----:B------:R-:W-:-:S04]  /*0490*/  IMAD.U32 R6, RZ, RZ, UR13 ;  /* 0x0000000dff067e24 */ /* 0x000fc8000f8e00ff */
[----:B------:R-:W-:-:S05]  /*04a0*/  MOV R7, UR14 ;  /* 0x0000000e00077c02 */ /* 0x000fca0008000f00 */
[----:B------:R-:W2:Y:S01]  /*04b0*/  LDG.E.U8 R6, desc[UR18][R6.64] ;  /* 0x0000001206067981 */ /* 0x000ea2000c1e1100 */
[----:B------:R-:W-:-:S04]  /*04c0*/  UIADD3 UR13, UPT, UPT, UR10, 0x1, URZ ;  /* 0x000000010a0d7890 */ /* 0x000fc8000fffe0ff */
[----:B------:R-:W-:-:S04]  /*04d0*/  ULEA.HI UR14, UP1, UR13, UR26, URZ, 0x1d ;  /* 0x0000001a0d0e7291 */ /* 0x000fc8000f83e8ff */
[----:B------:R-:W-:Y:S02]  /*04e0*/  UIADD3.X UR15, UPT, UPT, URZ, UR27, URZ, UP1, !UPT ;  /* 0x0000001bff0f7290 */ /* 0x000fe40008ffe4ff */
[----:B------:R-:W-:Y:S01]  /*04f0*/  IMAD.U32 R8, RZ, RZ, UR14 ;  /* 0x0000000eff087e24 */ /* 0x000fe2000f8e00ff */
[----:B------:R-:W-:-:S03]  /*0500*/  UIADD3 UR14, UPT, UPT, UR10, 0x2, URZ ;  /* 0x000000020a0e7890 */ /* 0x000fc6000fffe0ff */
[----:B------:R-:W-:Y:S01]  /*0510*/  MOV R9, UR15 ;  /* 0x0000000f00097c02 */ /* 0x000fe20008000f00 */
[----:B------:R-:W-:Y:S02]  /*0520*/  ULOP3.LUT UR15, UR10, 0x7, URZ, 0xc0, !UPT ;  /* 0x000000070a0f7892 */ /* 0x000fe4000f8ec0ff */
[----:B------:R-:W-:Y:S02]  /*0530*/  ULEA.HI UR16, UP1, UR14, UR26, URZ, 0x1d ;  /* 0x0000001a0e107291 */ /* 0x000fe4000f83e8ff */
[----:B------:R0:W3:Y:S01]  /*0540*/  LDG.E.U8 R5, desc[UR18][R8.64] ;  /* 0x0000001208057981 */ /* 0x0000e2000c1e1100 */
[----:B------:R-:W-:Y:S01]  /*0550*/  VIADD R15, R4, UR12 ;  /* 0x0000000c040f7c36 */ /* 0x000fe20008000000 */
[----:B--2---:R-:W-:Y:S01]  /*0560*/  SHF.L.U32 R10, R6, UR15, RZ ;  /* 0x0000000f060a7c19 */ /* 0x004fe200080006ff */
[----:B------:R-:W-:Y:S01]  /*0570*/  UIADD3.X UR15, UPT, UPT, URZ, UR27, URZ, UP1, !UPT ;  /* 0x0000001bff0f7290 */ /* 0x000fe20008ffe4ff */
[----:B------:R-:W-:Y:S02]  /*0580*/  IMAD.U32 R6, RZ, RZ, UR16 ;  /* 0x00000010ff067e24 */ /* 0x000fe4000f8e00ff */
[----:B------:R-:W-:-:S03]  /*0590*/  LOP3.LUT P1, RZ, R10, 0x80, RZ, 0xc0, !PT ;  /* 0x000000800aff7812 */ /* 0x000fc6000782c0ff */
[----:B------:R-:W-:Y:S01]  /*05a0*/  MOV R7, UR15 ;  /* 0x0000000f00077c02 */ /* 0x000fe20008000f00 */
[----:B------:R-:W-:-:S04]  /*05b0*/  UIADD3 UR15, UPT, UPT, UR10, 0x3, URZ ;  /* 0x000000030a0f7890 */ /* 0x000fc8000fffe0ff */
[----:B------:R-:W-:Y:S01]  /*05c0*/  ULEA.HI UR16, UP1, UR15, UR26, URZ, 0x1d ;  /* 0x0000001a0f107291 */ /* 0x000fe2000f83e8ff */
[----:B------:R-:W2:Y:S03]  /*05d0*/  LDG.E.U8 R6, desc[UR18][R6.64] ;  /* 0x0000001206067981 */ /* 0x000ea6000c1e1100 */
[----:B------:R-:W-:Y:S01]  /*05e0*/  UIADD3.X UR17, UPT, UPT, URZ, UR27, URZ, UP1, !UPT ;  /* 0x0000001bff117290 */ /* 0x000fe20008ffe4ff */
[----:B0-----:R-:W-:Y:S01]  /*05f0*/  @P1 IMAD.WIDE.U32 R8, R15, 0x8, R22 ;  /* 0x000000080f081825 */ /* 0x001fe200078e0016 */
[----:B------:R-:W-:Y:S01]  /*0600*/  MOV R20, UR16 ;  /* 0x0000001000147c02 */ /* 0x000fe20008000f00 */
[----:B------:R-:W-:-:S03]  /*0610*/  UIADD3 UR16, UPT, UPT, UR10, 0x4, URZ ;  /* 0x000000040a107890 */ /* 0x000fc6000fffe0ff */
[----:B------:R-:W-:Y:S01]  /*0620*/  IMAD.U32 R21, RZ, RZ, UR17 ;  /* 0x00000011ff157e24 */ /* 0x000fe2000f8e00ff */
[----:B------:R-:W-:Y:S01]  /*0630*/  ULEA.HI UR17, UP1, UR16, UR26, URZ, 0x1d ;  /* 0x0000001a10117291 */ /* 0x000fe2000f83e8ff */
[----:B------:R-:W-:Y:S01]  /*0640*/  @!P1 IMAD.WIDE.U32 R14, R15, 0x8, R22 ;  /* 0x000000080f0e9825 */ /* 0x000fe200078e0016 */
[----:B------:R-:W4:Y:S02]  /*0650*/  @P1 LDG.E.64 R8, desc[UR18][R8.64] ;  /* 0x0000001208081981 */ /* 0x000f24000c1e1b00 */
[----:B------:R-:W-:Y:S02]  /*0660*/  UIADD3.X UR25, UPT, UPT, URZ, UR27, URZ, UP1, !UPT ;  /* 0x0000001bff197290 */ /* 0x000fe40008ffe4ff */
[----:B------:R-:W5:Y:S01]  /*0670*/  LDG.E.U8 R20, desc[UR18][R20.64] ;  /* 0x0000001214147981 */ /* 0x000f62000c1e1100 */
[----:B------:R-:W-:-:S03]  /*0680*/  MOV R16, UR17 ;  /* 0x0000001100107c02 */ /* 0x000fc60008000f00 */
[----:B------:R-:W5:Y:S01]  /*0690*/  @!P1 LDG.E.64 R14, desc[UR18][R14.64] ;  /* 0x000000120e0e9981 */ /* 0x000f62000c1e1b00 */
[----:B------:R-:W-:-:S05]  /*06a0*/  IMAD.U32 R17, RZ, RZ, UR25 ;  /* 0x00000019ff117e24 */ /* 0x000fca000f8e00ff */
[----:B------:R0:W5:Y:S01]  /*06b0*/  LDG.E.U8 R16, desc[UR18][R16.64] ;  /* 0x0000001210107981 */ /* 0x000162000c1e1100 */
[----:B------:R-:W-:Y:S02]  /*06c0*/  ULOP3.LUT UR13, UR13, 0x7, URZ, 0xc0, !UPT ;  /* 0x000000070d0d7892 */ /* 0x000fe4000f8ec0ff */
[----:B------:R-:W-:Y:S02]  /*06d0*/  UIADD3 UR17, UPT, UPT, UR12, 0x1, URZ ;  /* 0x000000010c117890 */ /* 0x000fe4000fffe0ff */
[----:B------:R-:W-:Y:S02]  /*06e0*/  ULOP3.LUT UR14, UR14, 0x7, URZ, 0xc0, !UPT ;  /* 0x000000070e0e7892 */ /* 0x000fe4000f8ec0ff */
[----:B---3--:R-:W-:Y:S01]  /*06f0*/  SHF.L.U32 R5, R5, UR13, RZ ;  /* 0x0000000d05057c19 */ /* 0x008fe200080006ff */
[----:B------:R-:W-:Y:S01]  /*0700*/  UIADD3 UR13, UPT, UPT, UR10, 0x5, URZ ;  /* 0x000000050a0d7890 */ /* 0x000fe2000fffe0ff */
[----:B------:R-:W-:Y:S01]  /*0710*/  IADD3 R11, PT, PT, R4, UR17, RZ ;  /* 0x00000011040b7c10 */ /* 0x000fe2000fffe0ff */
[----:B------:R-:W-:Y:S01]  /*0720*/  UIADD3 UR28, UPT, UPT, UR12, 0x2, URZ ;  /* 0x000000020c1c7890 */ /* 0x000fe2000fffe0ff */
[----:B------:R-:W-:Y:S01]  /*0730*/  LOP3.LUT P3, RZ, R5, 0x80, RZ, 0xc0, !PT ;  /* 0x0000008005ff7812 */ /* 0x000fe2000786c0ff */
[----:B------:R-:W-:-:S02]  /*0740*/  ULEA.HI UR17, UP1, UR13, UR26, URZ, 0x1d ;  /* 0x0000001a0d117291 */ /* 0x000fc4000f83e8ff */
[----:B------:R-:W-:Y:S02]  /*0750*/  ULOP3.LUT UR15, UR15, 0x7, URZ, 0xc0, !UPT ;  /* 0x000000070f0f7892 */ /* 0x000fe4000f8ec0ff */
[----:B------:R-:W-:Y:S02]  /*0760*/  UIADD3.X UR25, UPT, UPT, URZ, UR27, URZ, UP1, !UPT ;  /* 0x0000001bff197290 */ /* 0x000fe40008ffe4ff */
[----:B------:R-:W-:-:S04]  /*0770*/  IMAD.U32 R18, RZ, RZ, UR17 ;  /* 0x00000011ff127e24 */ /* 0x000fc8000f8e00ff */
[----:B------:R-:W-:Y:S01]  /*0780*/  MOV R19, UR25 ;  /* 0x0000001900137c02 */ /* 0x000fe20008000f00 */
[----:B0-----:R-:W-:Y:S01]  /*0790*/  VIADD R17, R4, UR28 ;  /* 0x0000001c04117c36 */ /* 0x001fe20008000000 */
[----:B------:R-:W-:Y:S02]  /*07a0*/  ULOP3.LUT UR16, UR16, 0x7, URZ, 0xc0, !UPT ;  /* 0x0000000710107892 */ /* 0x000fe4000f8ec0ff */
[----:B------:R-:W-:-:S06]  /*07b0*/  UIADD3 UR28, UPT, UPT, UR12, 0x3, URZ ;  /* 0x000000030c1c7890 */ /* 0x000fcc000fffe0ff */
[----:B------:R-:W-:Y:S02]  /*07c0*/  IADD3 R21, PT, PT, R4, UR28, RZ ;  /* 0x0000001c04157c10 */ /* 0x000fe4000fffe0ff */
[----:B--2---:R-:W-:Y:S01]  /*07d0*/  SHF.L.U32 R5, R6, UR14, RZ ;  /* 0x0000000e06057c19 */ /* 0x004fe200080006ff */
[----:B------:R-:W-:Y:S01]  /*07e0*/  UIADD3 UR14, UPT, UPT, UR10, 0x6, URZ ;  /* 0x000000060a0e7890 */ /* 0x000fe2000fffe0ff */
[--C-:B------:R-:W-:Y:S02]  /*07f0*/  @P3 IMAD.WIDE.U32 R6, R11, 0x8, R22.reuse ;  /* 0x000000080b063825 */ /* 0x100fe400078e0016 */
[----:B------:R-:W-:Y:S01]  /*0800*/  LOP3.LUT P0, RZ, R5, 0x80, RZ, 0xc0, !PT ;  /* 0x0000008005ff7812 */ /* 0x000fe2000780c0ff */
[----:B------:R-:W-:Y:S01]  /*0810*/  ULEA.HI UR17, UP1, UR14, UR26, URZ, 0x1d ;  /* 0x0000001a0e117291 */ /* 0x000fe2000f83e8ff */
[----:B------:R-:W-:Y:S01]  /*0820*/  @!P3 IMAD.WIDE.U32 R10, R11, 0x8, R22 ;  /* 0x000000080b0ab825 */ /* 0x000fe200078e0016 */
[----:B------:R0:W2:Y:S02]  /*0830*/  LDG.E.U8 R5, desc[UR18][R18.64] ;  /* 0x0000001212057981 */ /* 0x0000a4000c1e1100 */
[----:B------:R-:W-:-:S02]  /*0840*/  UIADD3.X UR25, UPT, UPT, URZ, UR27, URZ, UP1, !UPT ;  /* 0x0000001bff197290 */ /* 0x000fc40008ffe4ff */
[----:B------:R-:W3:Y:S01]  /*0850*/  @P3 LDG.E.64 R6, desc[UR18][R6.64] ;  /* 0x0000001206063981 */ /* 0x000ee2000c1e1b00 */
[--C-:B----4-:R-:W-:Y:S01]  /*0860*/  @P1 DADD R8, R8, R12.reuse ;  /* 0x0000000008081229 */ /* 0x110fe2000000000c */
[----:B-----5:R-:W-:Y:S01]  /*0870*/  SHF.L.U32 R20, R20, UR15, RZ ;  /* 0x0000000f14147c19 */ /* 0x020fe200080006ff */
[----:B------:R-:W-:Y:S01]  /*0880*/  UIADD3 UR15, UPT, UPT, UR10, 0x7, URZ ;  /* 0x000000070a0f7890 */ /* 0x000fe2000fffe0ff */
[----:B------:R-:W4:Y:S01]  /*0890*/  @!P3 LDG.E.64 R10, desc[UR18][R10.64] ;  /* 0x000000120a0ab981 */ /* 0x000f22000c1e1b00 */
[----:B------:R-:W-:Y:S01]  /*08a0*/  @!P1 DADD R8, -R14, R12 ;  /* 0x000000000e089229 */ /* 0x000fe2000000010c */
[----:B------:R-:W-:Y:S02]  /*08b0*/  LOP3.LUT P1, RZ, R20, 0x80, RZ, 0xc0, !PT ;  /* 0x0000008014ff7812 */ /* 0x000fe4000782c0ff */
[----:B------:R-:W-:Y:S01]  /*08c0*/  MOV R24, UR17 ;  /* 0x0000001100187c02 */ /* 0x000fe20008000f00 */
[----:B------:R-:W-:Y:S01]  /*08d0*/  ULEA.HI UR17, UP1, UR15, UR26, URZ, 0x1d ;  /* 0x0000001a0f117291 */ /* 0x000fe2000f83e8ff */
[----:B------:R-:W-:-:S02]  /*08e0*/  IMAD.U32 R25, RZ, RZ, UR25 ;  /* 0x00000019ff197e24 */ /* 0x000fc4000f8e00ff */
[C-C-:B------:R-:W-:Y:S01]  /*08f0*/  @P0 IMAD.WIDE.U32 R26, R17.reuse, 0x8, R22.reuse ;  /* 0x00000008111a0825 */ /* 0x140fe200078e0016 */
[----:B------:R-:W-:Y:S01]  /*0900*/  UIADD3.X UR25, UPT, UPT, URZ, UR27, URZ, UP1, !UPT ;  /* 0x0000001bff197290 */ /* 0x000fe20008ffe4ff */
[----:B------:R-:W-:Y:S01]  /*0910*/  SHF.L.U32 R16, R16, UR16, RZ ;  /* 0x0000001010107c19 */ /* 0x000fe200080006ff */
[----:B------:R-:W5:Y:S01]  /*0920*/  LDG.E.U8 R24, desc[UR18][R24.64] ;  /* 0x0000001218187981 */ /* 0x000f62000c1e1100 */
[--C-:B------:R-:W-:Y:S02]  /*0930*/  @!P0 IMAD.WIDE.U32 R14, R17, 0x8, R22.reuse ;  /* 0x00000008110e8825 */ /* 0x100fe400078e0016 */
[----:B------:R-:W-:Y:S01]  /*0940*/  LOP3.LUT P2, RZ, R16, 0x80, RZ, 0xc0, !PT ;  /* 0x0000008010ff7812 */ /* 0x000fe2000784c0ff */
[----:B------:R-:W5:Y:S01]  /*0950*/  @P0 LDG.E.64 R12, desc[UR18][R26.64] ;  /* 0x000000121a0c0981 */ /* 0x000f62000c1e1b00 */
[----:B------:R-:W-:Y:S01]  /*0960*/  IMAD.U32 R16, RZ, RZ, UR17 ;  /* 0x00000011ff107e24 */ /* 0x000fe2000f8e00ff */
[----:B------:R-:W-:Y:S02]  /*0970*/  MOV R17, UR25 ;  /* 0x0000001900117c02 */ /* 0x000fe40008000f00 */
[----:B------:R-:W5:Y:S01]  /*0980*/  @!P0 LDG.E.64 R14, desc[UR18][R14.64] ;  /* 0x000000120e0e8981 */ /* 0x000f62000c1e1b00 */
[----:B0-----:R-:W-:-:S03]  /*0990*/  @P1 IMAD.WIDE.U32 R18, R21, 0x8, R22 ;  /* 0x0000000815121825 */ /* 0x001fc600078e0016 */
[----:B------:R-:W5:Y:S01]  /*09a0*/  LDG.E.U8 R16, desc[UR18][R16.64] ;  /* 0x0000001210107981 */ /* 0x000f62000c1e1100 */
[----:B------:R-:W-:-:S03]  /*09b0*/  @!P1 IMAD.WIDE.U32 R20, R21, 0x8, R22 ;  /* 0x0000000815149825 */ /* 0x000fc600078e0016 */
[----:B------:R-:W5:Y:S04]  /*09c0*/  @P1 LDG.E.64 R18, desc[UR18][R18.64] ;  /* 0x0000001212121981 */ /* 0x000f68000c1e1b00 */
[----:B------:R-:W5:Y:S01]  /*09d0*/  @!P1 LDG.E.64 R20, desc[UR18][R20.64] ;  /* 0x0000001214149981 */ /* 0x000f62000c1e1b00 */
[----:B------:R-:W-:Y:S02]  /*09e0*/  ULOP3.LUT UR13, UR13, 0x7, URZ, 0xc0, !UPT ;  /* 0x000000070d0d7892 */ /* 0x000fe4000f8ec0ff */
[----:B------:R-:W-:Y:S02]  /*09f0*/  UIADD3 UR16, UPT, UPT, UR12, 0x4, URZ ;  /* 0x000000040c107890 */ /* 0x000fe4000fffe0ff */
[----:B------:R-:W-:Y:S02]  /*0a00*/  ULOP3.LUT UR14, UR14, 0x7, URZ, 0xc0, !UPT ;  /* 0x000000070e0e7892 */ /* 0x000fe4000f8ec0ff */
[----:B------:R-:W-:Y:S01]  /*0a10*/  ULOP3.LUT UR15, UR15, 0x7, URZ, 0xc0, !UPT ;  /* 0x000000070f0f7892 */ /* 0x000fe2000f8ec0ff */
[----:B--2---:R-:W-:Y:S01]  /*0a20*/  SHF.L.U32 R5, R5, UR13, RZ ;  /* 0x0000000d05057c19 */ /* 0x004fe200080006ff */
[--C-:B---3--:R-:W-:Y:S01]  /*0a30*/  @P3 DADD R6, R6, R8.reuse ;  /* 0x0000000006063229 */ /* 0x108fe20000000008 */
[----:B------:R-:W-:Y:S01]  /*0a40*/  UIADD3 UR13, UPT, UPT, UR12, 0x5, URZ ;  /* 0x000000050c0d7890 */ /* 0x000fe2000fffe0ff */
[----:B----4-:R-:W-:Y:S01]  /*0a50*/  @!P3 DADD R6, -R10, R8 ;  /* 0x000000000a06b229 */ /* 0x010fe20000000108 */
[----:B------:R-:W-:Y:S01]  /*0a60*/  LOP3.LUT P3, RZ, R5, 0x80, RZ, 0xc0, !PT ;  /* 0x0000008005ff7812 */ /* 0x000fe2000786c0ff */
[----:B------:R-:W-:-:S04]  /*0a70*/  VIADD R11, R4, UR16 ;  /* 0x00000010040b7c36 */ /* 0x000fc80008000000 */
[----:B------:R-:W-:-:S04]  /*0a80*/  @P2 IMAD.WIDE.U32 R8, R11, 0x8, R22 ;  /* 0x000000080b082825 */ /* 0x000fc800078e0016 */
[----:B------:R-:W-:Y:S01]  /*0a90*/  @!P2 IMAD.WIDE.U32 R10, R11, 0x8, R22 ;  /* 0x000000080b0aa825 */ /* 0x000fe200078e0016 */
[----:B-----5:R-:W-:Y:S01]  /*0aa0*/  SHF.L.U32 R24, R24, UR14, RZ ;  /* 0x0000000e18187c19 */ /* 0x020fe200080006ff */
[----:B------:R-:W2:Y:S01]  /*0ab0*/  @P2 LDG.E.64 R8, desc[UR18][R8.64] ;  /* 0x0000001208082981 */ /* 0x000ea2000c1e1b00 */
[----:B------:R-:W-:-:S03]  /*0ac0*/  @P0 DADD R12, R12, R6 ;  /* 0x000000000c0c0229 */ /* 0x000fc60000000006 */
[----:B------:R-:W3:Y:S01]  /*0ad0*/  @!P2 LDG.E.64 R10, desc[UR18][R10.64] ;  /* 0x000000120a0aa981 */ /* 0x000ee2000c1e1b00 */
[----:B------:R-:W-:Y:S01]  /*0ae0*/  @!P0 DADD R12, -R14, R6 ;  /* 0x000000000e0c8229 */ /* 0x000fe20000000106 */
[----:B------:R-:W-:Y:S02]  /*0af0*/  LOP3.LUT P0, RZ, R24, 0x80, RZ, 0xc0, !PT ;  /* 0x0000008018ff7812 */ /* 0x000fe4000780c0ff */
[----:B------:R-:W-:Y:S01]  /*0b00*/  IADD3 R15, PT, PT, R4, UR13, RZ ;  /* 0x0000000d040f7c10 */ /* 0x000fe2000fffe0ff */
[----:B------:R-:W-:Y:S01]  /*0b10*/  UIADD3 UR13, UPT, UPT, UR12, 0x6, URZ ;  /* 0x000000060c0d7890 */ /* 0x000fe2000fffe0ff */
[----:B------:R-:W-:-:S03]  /*0b20*/  SHF.L.U32 R16, R16, UR15, RZ ;  /* 0x0000000f10107c19 */ /* 0x000fc600080006ff */
[----:B------:R-:W-:Y:S01]  /*0b30*/  @P3 IMAD.WIDE.U32 R6, R15, 0x8, R22 ;  /* 0x000000080f063825 */ /* 0x000fe200078e0016 */
[----:B------:R-:W-:-:S03]  /*0b40*/  @P1 DADD R18, R18, R12 ;  /* 0x0000000012121229 */ /* 0x000fc6000000000c */
[--C-:B------:R-:W-:Y:S01]  /*0b50*/  @!P3 IMAD.WIDE.U32 R14, R15, 0x8, R22.reuse ;  /* 0x000000080f0eb825 */ /* 0x100fe200078e0016 */
[----:B------:R-:W-:Y:S01]  /*0b60*/  @!P1 DADD R18, -R20, R12 ;  /* 0x0000000014129229 */ /* 0x000fe2000000010c */
[----:B------:R-:W-:Y:S01]  /*0b70*/  LOP3.LUT P1, RZ, R16, 0x80, RZ, 0xc0, !PT ;  /* 0x0000008010ff7812 */ /* 0x000fe2000782c0ff */
[----:B------:R-:W4:Y:S01]  /*0b80*/  @P3 LDG.E.64 R6, desc[UR18][R6.64] ;  /* 0x0000001206063981 */ /* 0x000f22000c1e1b00 */
[----:B------:R-:W-:Y:S01]  /*0b90*/  VIADD R5, R4, UR13 ;  /* 0x0000000d04057c36 */ /* 0x000fe20008000000 */
[----:B------:R-:W-:Y:S02]  /*0ba0*/  UIADD3 UR13, UPT, UPT, UR12, 0x7, URZ ;  /* 0x000000070c0d7890 */ /* 0x000fe4000fffe0ff */
[----:B------:R-:W5:Y:S01]  /*0bb0*/  @!P3 LDG.E.64 R14, desc[UR18][R14.64] ;  /* 0x000000120e0eb981 */ /* 0x000f62000c1e1b00 */
[----:B------:R-:W-:-:S04]  /*0bc0*/  @P0 IMAD.WIDE.U32 R20, R5, 0x8, R22 ;  /* 0x0000000805140825 */ /* 0x000fc800078e0016 */
[--C-:B------:R-:W-:Y:S01]  /*0bd0*/  @!P0 IMAD.WIDE.U32 R16, R5, 0x8, R22.reuse ;  /* 0x0000000805108825 */ /* 0x100fe200078e0016 */
[----:B------:R-:W-:Y:S01]  /*0be0*/  IADD3 R25, PT, PT, R4, UR13, RZ ;  /* 0x0000000d04197c10 */ /* 0x000fe2000fffe0ff */
[----:B------:R-:W5:Y:S04]  /*0bf0*/  @P0 LDG.E.64 R20, desc[UR18][R20.64] ;  /* 0x0000001214140981 */ /* 0x000f68000c1e1b00 */
[----:B------:R-:W5:Y:S01]  /*0c00*/  @!P0 LDG.E.64 R16, desc[UR18][R16.64] ;  /* 0x0000001210108981 */ /* 0x000f62000c1e1b00 */
[----:B------:R-:W-:-:S04]  /*0c10*/  @P1 IMAD.WIDE.U32 R26, R25, 0x8, R22 ;  /* 0x00000008191a1825 */ /* 0x000fc800078e0016 */
[----:B------:R-:W-:Y:S01]  /*0c20*/  @!P1 IMAD.WIDE.U32 R24, R25, 0x8, R22 ;  /* 0x0000000819189825 */ /* 0x000fe200078e0016 */
[----:B------:R-:W5:Y:S05]  /*0c30*/  @P1 LDG.E.64 R12, desc[UR18][R26.64] ;  /* 0x000000121a0c1981 */ /* 0x000f6a000c1e1b00 */
[----:B------:R-:W5:Y:S01]  /*0c40*/  @!P1 LDG.E.64 R24, desc[UR18][R24.64] ;  /* 0x0000001218189981 */ /* 0x000f62000c1e1b00 */
[----:B------:R-:W-:-:S04]  /*0c50*/  UIADD3 UR11, UPT, UPT, UR11, 0x8, URZ ;  /* 0x000000080b0b7890 */ /* 0x000fc8000fffe0ff */
[----:B------:R-:W-:Y:S02]  /*0c60*/  UISETP.NE.AND UP1, UPT, UR11, URZ, UPT ;  /* 0x000000ff0b00728c */ /* 0x000fe4000bf25270 */
[----:B------:R-:W-:Y:S02]  /*0c70*/  UIADD3 UR9, UPT, UPT, UR9, 0x8, URZ ;  /* 0x0000000809097890 */ /* 0x000fe4000fffe0ff */
[----:B------:R-:W-:Y:S02]  /*0c80*/  UIADD3 UR12, UPT, UPT, UR12, 0x8, URZ ;  /* 0x000000080c0c7890 */ /* 0x000fe4000fffe0ff */
[----:B------:R-:W-:Y:S01]  /*0c90*/  UIADD3 UR10, UPT, UPT, UR10, 0x8, URZ ;  /* 0x000000080a0a7890 */ /* 0x000fe2000fffe0ff */
[--C-:B--2---:R-:W-:Y:S02]  /*0ca0*/  @P2 DADD R8, R8, R18.reuse ;  /* 0x0000000008082229 */ /* 0x104fe40000000012 */
[----:B---3--:R-:W-:-:S08]  /*0cb0*/  @!P2 DADD R8, -R10, R18 ;  /* 0x000000000a08a229 */ /* 0x008fd00000000112 */
[--C-:B----4-:R-:W-:Y:S02]  /*0cc0*/  @P3 DADD R6, R6, R8.reuse ;  /* 0x0000000006063229 */ /* 0x110fe40000000008 */
[----:B-----5:R-:W-:-:S08]  /*0cd0*/  @!P3 DADD R6, -R14, R8 ;  /* 0x000000000e06b229 */ /* 0x020fd00000000108 */
[--C-:B------:R-:W-:Y:S02]  /*0ce0*/  @P0 DADD R20, R20, R6.reuse ;  /* 0x0000000014140229 */ /* 0x100fe40000000006 */
[----:B------:R-:W-:-:S08]  /*0cf0*/  @!P0 DADD R20, -R16, R6 ;  /* 0x0000000010148229 */ /* 0x000fd00000000106 */
[--C-:B------:R-:W-:Y:S02]  /*0d00*/  @P1 DADD R12, R12, R20.reuse ;  /* 0x000000000c0c1229 */ /* 0x100fe40000000014 */
[----:B------:R-:W-:Y:S01]  /*0d10*/  @!P1 DADD R12, -R24, R20 ;  /* 0x00000000180c9229 */ /* 0x000fe20000000114 */
[----:B------:R-:W-:Y:S10]  /*0d20*/  BRA.U UP1, `(.L_x_26) ;  /* 0xfffffff501d07547 */ /* 0x000ff4000b83ffff */
[----:B------:R-:W-:-:S12]  /*0d30*/  UIADD3 UR9, UPT, UPT, UR9, -0x3, URZ ;  /* 0xfffffffd09097890 */ /* 0x000fd8000fffe0ff */
.L_x_25:
[----:B------:R-:W-:-:S09]  /*0d40*/  UISETP.NE.AND UP1, UPT, UR23, URZ, UPT ;  /* 0x000000ff1700728c */ /* 0x000fd2000bf25270 */
[----:B------:R-:W-:Y:S05]  /*0d50*/  BRA.U !UP1, `(.L_x_27) ;  /* 0x00000009090c7547 */ /* 0x000fea000b800000 */
[----:B------:R-:W-:Y:S02]  /*0d60*/  UIADD3 UR10, UPT, UPT, UR23, -0x1, URZ ;  /* 0xffffffff170a7890 */ /* 0x000fe4000fffe0ff */
[----:B------:R-:W-:Y:S02]  /*0d70*/  UISETP.NE.AND UP1, UPT, UR24, URZ, UPT ;  /* 0x000000ff1800728c */ /* 0x000fe4000bf25270 */
[----:B------:R-:W-:-:S09]  /*0d80*/  UISETP.GE.U32.AND UP2, UPT, UR10, 0x3, UPT ;  /* 0x000000030a00788c */ /* 0x000fd2000bf46070 */
[----:B------:R-:W-:Y:S05]  /*0d90*/  BRA.U !UP2, `(.L_x_28) ;  /* 0x000000050a187547 */ /* 0x000fea000b800000 */
[----:B------:R-:W0:Y:S01]  /*0da0*/  LDCU.64 UR16, c[0x0][0x398] ;  /* 0x00007300ff1077ac */ /* 0x000e220008000a00 */
[----:B------:R-:W1:Y:S01]  /*0db0*/  LDC.64 R16, c[0x0][0x390] ;  /* 0x0000e400ff107b82 */ /* 0x000e620000000a00 */
[----:B------:R-:W-:-:S04]  /*0dc0*/  UIADD3 UR15, UPT, UPT, UR8, UR9, URZ ;  /* 0x00000009080f7290 */ /* 0x000fc8000fffe0ff */
[----:B0-----:R-:W-:-:S04]  /*0dd0*/  ULEA.HI UR10, UP2, UR15, UR16, URZ, 0x1d ;  /* 0x000000100f0a7291 */ /* 0x001fc8000f85e8ff */
[----:B------:R-:W-:Y:S02]  /*0de0*/  UIADD3.X UR11, UPT, UPT, URZ, UR17, URZ, UP2, !UPT ;  /* 0x00000011ff0b7290 */ /* 0x000fe400097fe4ff */
[----:B------:R-:W-:-:S04]  /*0df0*/  IMAD.U32 R6, RZ, RZ, UR10 ;  /* 0x0000000aff067e24 */ /* 0x000fc8000f8e00ff */
[----:B------:R-:W-:Y:S01]  /*0e00*/  MOV R7, UR11 ;  /* 0x0000000b00077c02 */ /* 0x000fe20008000f00 */
[----:B------:R-:W-:-:S04]  /*0e10*/  UIADD3 UR11, UPT, UPT, UR15, 0x1, URZ ;  /* 0x000000010f0b7890 */ /* 0x000fc8000fffe0ff */
[----:B------:R-:W-:Y:S01]  /*0e20*/  ULEA.HI UR10, UP2, UR11, UR16, URZ, 0x1d ;  /* 0x000000100b0a7291 */ /* 0x000fe2000f85e8ff */
[----:B------:R-:W2:Y:S01]  /*0e30*/  LDG.E.U8 R6, desc[UR18][R6.64] ;  /* 0x0000001206067981 */ /* 0x000ea2000c1e1100 */
[----:B------:R-:W-:Y:S02]  /*0e40*/  UIADD3 UR12, UPT, UPT, UR15, 0x2, URZ ;  /* 0x000000020f0c7890 */ /* 0x000fe4000fffe0ff */
[----:B------:R-:W-:Y:S02]  /*0e50*/  UIADD3.X UR13, UPT, UPT, URZ, UR17, URZ, UP2, !UPT ;  /* 0x00000011ff0d7290 */ /* 0x000fe400097fe4ff */
[----:B------:R-:W-:Y:S01]  /*0e60*/  IMAD.U32 R8, RZ, RZ, UR10 ;  /* 0x0000000aff087e24 */ /* 0x000fe2000f8e00ff */
[----:B------:R-:W-:-:S03]  /*0e70*/  ULEA.HI UR10, UP2, UR12, UR16, URZ, 0x1d ;  /* 0x000000100c0a7291 */ /* 0x000fc6000f85e8ff */
[----:B------:R-:W-:Y:S01]  /*0e80*/  MOV R9, UR13 ;  /* 0x0000000d00097c02 */ /* 0x000fe20008000f00 */
[----:B------:R-:W-:Y:S02]  /*0e90*/  UIADD3.X UR13, UPT, UPT, URZ, UR17, URZ, UP2, !UPT ;  /* 0x00000011ff0d7290 */ /* 0x000fe400097fe4ff */
[----:B------:R-:W-:Y:S02]  /*0ea0*/  IMAD.U32 R10, RZ, RZ, UR10 ;  /* 0x0000000aff0a7e24 */ /* 0x000fe4000f8e00ff */
[----:B------:R0:W3:Y:S02]  /*0eb0*/  LDG.E.U8 R8, desc[UR18][R8.64] ;  /* 0x0000001208087981 */ /* 0x0000e4000c1e1100 */
[----:B------:R-:W-:Y:S01]  /*0ec0*/  MOV R11, UR13 ;  /* 0x0000000d000b7c02 */ /* 0x000fe20008000f00 */
[----:B------:R-:W-:-:S04]  /*0ed0*/  UIADD3 UR13, UPT, UPT, UR15, 0x3, URZ ;  /* 0x000000030f0d7890 */ /* 0x000fc8000fffe0ff */
[----:B------:R-:W-:Y:S01]  /*0ee0*/  ULEA.HI UR10, UP2, UR13, UR16, URZ, 0x1d ;  /* 0x000000100d0a7291 */ /* 0x000fe2000f85e8ff */
[----:B------:R-:W4:Y:S03]  /*0ef0*/  LDG.E.U8 R10, desc[UR18][R10.64] ;  /* 0x000000120a0a7981 */ /* 0x000f26000c1e1100 */
[----:B------:R-:W-:Y:S02]  /*0f00*/  UIADD3.X UR14, UPT, UPT, URZ, UR17, URZ, UP2, !UPT ;  /* 0x00000011ff0e7290 */ /* 0x000fe400097fe4ff */
[----:B------:R-:W-:-:S04]  /*0f10*/  IMAD.U32 R14, RZ, RZ, UR10 ;  /* 0x0000000aff0e7e24 */ /* 0x000fc8000f8e00ff */
[----:B------:R-:W-:-:S05]  /*0f20*/  MOV R15, UR14 ;  /* 0x0000000e000f7c02 */ /* 0x000fca0008000f00 */
[----:B------:R4:W5:Y:S01]  /*0f30*/  LDG.E.U8 R5, desc[UR18][R14.64] ;  /* 0x000000120e057981 */ /* 0x000962000c1e1100 */
[----:B------:R-:W-:Y:S01]  /*0f40*/  ULOP3.LUT UR10, UR15, 0x7, URZ, 0xc0, !UPT ;  /* 0x000000070f0a7892 */ /* 0x000fe2000f8ec0ff */
[----:B0-----:R-:W-:Y:S01]  /*0f50*/  VIADD R9, R4, UR9 ;  /* 0x0000000904097c36 */ /* 0x001fe20008000000 */
[----:B------:R-:W-:Y:S02]  /*0f60*/  ULOP3.LUT UR11, UR11, 0x7, URZ, 0xc0, !UPT ;  /* 0x000000070b0b7892 */ /* 0x000fe4000f8ec0ff */
[----:B------:R-:W-:Y:S02]  /*0f70*/  ULOP3.LUT UR12, UR12, 0x7, URZ, 0xc0, !UPT ;  /* 0x000000070c0c7892 */ /* 0x000fe4000f8ec0ff */
[----:B------:R-:W-:Y:S01]  /*0f80*/  ULOP3.LUT UR13, UR13, 0x7, URZ, 0xc0, !UPT ;  /* 0x000000070d0d7892 */ /* 0x000fe2000f8ec0ff */
[----:B--2---:R-:W-:Y:S01]  /*0f90*/  SHF.L.U32 R6, R6, UR10, RZ ;  /* 0x0000000a06067c19 */ /* 0x004fe200080006ff */
[----:B------:R-:W-:-:S03]  /*0fa0*/  UIADD3 UR10, UPT, UPT, UR9, 0x1, URZ ;  /* 0x00000001090a7890 */ /* 0x000fc6000fffe0ff */
[----:B------:R-:W-:Y:S02]  /*0fb0*/  LOP3.LUT P0, RZ, R6, 0x80, RZ, 0xc0, !PT ;  /* 0x0000008006ff7812 */ /* 0x000fe4000780c0ff */
[----:B---3--:R-:W-:-:S11]  /*0fc0*/  SHF.L.U32 R8, R8, UR11, RZ ;  /* 0x0000000b08087c19 */ /* 0x008fd600080006ff */
[----:B-1----:R-:W-:Y:S01]  /*0fd0*/  @P0 IMAD.WIDE.U32 R6, R9, 0x8, R16 ;  /* 0x0000000809060825 */ /* 0x002fe200078e0010 */
[----:B------:R-:W-:-:S03]  /*0fe0*/  LOP3.LUT P1, RZ, R8, 0x80, RZ, 0xc0, !PT ;  /* 0x0000008008ff7812 */ /* 0x000fc6000782c0ff */
[----:B------:R-:W-:Y:S01]  /*0ff0*/  @!P0 IMAD.WIDE.U32 R8, R9, 0x8, R16 ;  /* 0x0000000809088825 */ /* 0x000fe200078e0010 */
[----:B----4-:R-:W-:Y:S01]  /*1000*/  SHF.L.U32 R14, R10, UR12, RZ ;  /* 0x0000000c0a0e7c19 */ /* 0x010fe200080006ff */
[----:B------:R-:W2:Y:S01]  /*1010*/  @P0 LDG.E.64 R6, desc[UR18][R6.64] ;  /* 0x0000001206060981 */ /* 0x000ea2000c1e1b00 */
[----:B------:R-:W-:Y:S02]  /*1020*/  IADD3 R15, PT, PT, R4, UR10, RZ ;  /* 0x0000000a040f7c10 */ /* 0x000fe4000fffe0ff */
[----:B------:R-:W-:Y:S01]  /*1030*/  LOP3.LUT P2, RZ, R14, 0x80, RZ, 0xc0, !PT ;  /* 0x000000800eff7812 */ /* 0x000fe2000784c0ff */
[----:B------:R-:W3:Y:S01]  /*1040*/  @!P0 LDG.E.64 R8, desc[UR18][R8.64] ;  /* 0x0000001208088981 */ /* 0x000ee2000c1e1b00 */
[----:B------:R-:W-:-:S03]  /*1050*/  UIADD3 UR10, UPT, UPT, UR9, 0x2, URZ ;  /* 0x00000002090a7890 */ /* 0x000fc6000fffe0ff */
[----:B------:R-:W-:-:S04]  /*1060*/  @P1 IMAD.WIDE.U32 R10, R15, 0x8, R16 ;  /* 0x000000080f0a1825 */ /* 0x000fc800078e0010 */
[--C-:B------:R-:W-:Y:S01]  /*1070*/  @!P1 IMAD.WIDE.U32 R14, R15, 0x8, R16.reuse ;  /* 0x000000080f0e9825 */ /* 0x100fe200078e0010 */
[----:B-----5:R-:W-:Y:S01]  /*1080*/  SHF.L.U32 R5, R5, UR13, RZ ;  /* 0x0000000d05057c19 */ /* 0x020fe200080006ff */
[----:B------:R-:W4:Y:S02]  /*1090*/  @P1 LDG.E.64 R10, desc[UR18][R10.64] ;  /* 0x000000120a0a1981 */ /* 0x000f24000c1e1b00 */
[----:B------:R-:W-:Y:S01]  /*10a0*/  VIADD R21, R4, UR10 ;  /* 0x0000000a04157c36 */ /* 0x000fe20008000000 */
[----:B------:R-:W-:Y:S01]  /*10b0*/  LOP3.LUT P3, RZ, R5, 0x80, RZ, 0xc0, !PT ;  /* 0x0000008005ff7812 */ /* 0x000fe2000786c0ff */
[----:B------:R-:W5:Y:S01]  /*10c0*/  @!P1 LDG.E.64 R14, desc[UR18][R14.64] ;  /* 0x000000120e0e9981 */ /* 0x000f62000c1e1b00 */
[----:B------:R-:W-:Y:S01]  /*10d0*/  UIADD3 UR10, UPT, UPT, UR9, 0x3, URZ ;  /* 0x00000003090a7890 */ /* 0x000fe2000fffe0ff */
[----:B------:R-:W-:-:S04]  /*10e0*/  @P2 IMAD.WIDE.U32 R22, R21, 0x8, R16 ;  /* 0x0000000815162825 */ /* 0x000fc800078e0010 */
[--C-:B------:R-:W-:Y:S01]  /*10f0*/  @!P2 IMAD.WIDE.U32 R20, R21, 0x8, R16.reuse ;  /* 0x000000081514a825 */ /* 0x100fe200078e0010 */
[----:B------:R-:W-:Y:S01]  /*1100*/  IADD3 R5, PT, PT, R4, UR10, RZ ;  /* 0x0000000a04057c10 */ /* 0x000fe2000fffe0ff */
[----:B------:R-:W5:Y:S04]  /*1110*/  @P2 LDG.E.64 R22, desc[UR18][R22.64] ;  /* 0x0000001216162981 */ /* 0x000f68000c1e1b00 */
[----:B------:R-:W5:Y:S01]  /*1120*/  @!P2 LDG.E.64 R20, desc[UR18][R20.64] ;  /* 0x000000121414a981 */ /* 0x000f62000c1e1b00 */
[----:B------:R-:W-:-:S04]  /*1130*/  @P3 IMAD.WIDE.U32 R18, R5, 0x8, R16 ;  /* 0x0000000805123825 */ /* 0x000fc800078e0010 */
[----:B------:R-:W-:Y:S02]  /*1140*/  @!P3 IMAD.WIDE.U32 R16, R5, 0x8, R16 ;  /* 0x000000080510b825 */ /* 0x000fe400078e0010 */
[----:B------:R-:W5:Y:S04]  /*1150*/  @P3 LDG.E.64 R18, desc[UR18][R18.64] ;  /* 0x0000001212123981 */ /* 0x000f68000c1e1b00 */
[----:B------:R-:W5:Y:S01]  /*1160*/  @!P3 LDG.E.64 R16, desc[UR18][R16.64] ;  /* 0x000000121010b981 */ /* 0x000f62000c1e1b00 */
[----:B------:R-:W-:Y:S01]  /*1170*/  UIADD3 UR9, UPT, UPT, UR9, 0x4, URZ ;  /* 0x0000000409097890 */ /* 0x000fe2000fffe0ff */
[C---:B--2---:R-:W-:Y:S02]  /*1180*/  @P0 DADD R6, R12.reuse, R6 ;  /* 0x000000000c060229 */ /* 0x044fe40000000006 */
[----:B---3--:R-:W-:-:S08]  /*1190*/  @!P0 DADD R6, R12, -R8 ;  /* 0x000000000c068229 */ /* 0x008fd00000000808 */
[--C-:B----4-:R-:W-:Y:S02]  /*11a0*/  @P1 DADD R10, R10, R6.reuse ;  /* 0x000000000a0a1229 */ /* 0x110fe40000000006 */
[----:B-----5:R-:W-:-:S08]  /*11b0*/  @!P1 DADD R10, -R14, R6 ;  /* 0x000000000e0a9229 */ /* 0x020fd00000000106 */
[--C-:B------:R-:W-:Y:S02]  /*11c0*/  @P2 DADD R22, R22, R10.reuse ;  /* 0x0000000016162229 */ /* 0x100fe4000000000a */
[----:B------:R-:W-:-:S08]  /*11d0*/  @!P2 DADD R22, -R20, R10 ;  /* 0x000000001416a229 */ /* 0x000fd0000000010a */
[--C-:B------:R-:W-:Y:S02]  /*11e0*/  @P3 DADD R12, R18, R22.reuse ;  /* 0x00000000120c3229 */ /* 0x100fe40000000016 */
[----:B------:R-:W-:-:S11]  /*11f0*/  @!P3 DADD R12, -R16, R22 ;  /* 0x00000000100cb229 */ /* 0x000fd60000000116 */
.L_x_28:
[----:B------:R-:W-:Y:S05]  /*1200*/  BRA.U !UP1, `(.L_x_27) ;  /* 0x0000000109e07547 */ /* 0x000fea000b800000 */
[----:B------:R-:W-:Y:S02]  /*1210*/  UISETP.NE.AND UP2, UPT, UR24, 0x1, UPT ;  /* 0x000000011800788c */ /* 0x000fe4000bf45270 */
[----:B------:R-:W-:-:S07]  /*1220*/  ULOP3.LUT UP1, URZ, UR21, 0x1, URZ, 0xc0, !UPT ;  /* 0x0000000115ff7892 */ /* 0x000fce000f82c0ff */
[----:B------:R-:W-:Y:S05]  /*1230*/  BRA.U !UP2, `(.L_x_29) ;  /* 0x000000010a907547 */ /* 0x000fea000b800000 */
[----:B------:R-:W0:Y:S01]  /*1240*/  LDCU.64 UR14, c[0x0][0x398] ;  /* 0x00007300ff0e77ac */ /* 0x000e220008000a00 */
[----:B------:R-:W-:-:S04]  /*1250*/  UIADD3 UR13, UPT, UPT, UR8, UR9, URZ ;  /* 0x00000009080d7290 */ /* 0x000fc8000fffe0ff */
[----:B0-----:R-:W-:-:S04]  /*1260*/  ULEA.HI UR10, UP2, UR13, UR14, URZ, 0x1d ;  /* 0x0000000e0d0a7291 */ /* 0x001fc8000f85e8ff */
[----:B------:R-:W-:Y:S02]  /*1270*/  UIADD3.X UR11, UPT, UPT, URZ, UR15, URZ, UP2, !UPT ;  /* 0x0000000fff0b7290 */ /* 0x000fe400097fe4ff */
[----:B------:R-:W-:-:S04]  /*1280*/  IMAD.U32 R6, RZ, RZ, UR10 ;  /* 0x0000000aff067e24 */ /* 0x000fc8000f8e00ff */
[----:B------:R-:W-:Y:S01]  /*1290*/  MOV R7, UR11 ;  /* 0x0000000b00077c02 */ /* 0x000fe20008000f00 */
[----:B------:R-:W-:-:S04]  /*12a0*/  UIADD3 UR11, UPT, UPT, UR13, 0x1, URZ ;  /* 0x000000010d0b7890 */ /* 0x000fc8000fffe0ff */
[----:B------:R-:W-:Y:S01]  /*12b0*/  ULEA.HI UR10, UP2, UR11, UR14, URZ, 0x1d ;  /* 0x0000000e0b0a7291 */ /* 0x000fe2000f85e8ff */
[----:B------:R0:W2:Y:S03]  /*12c0*/  LDG.E.U8 R5, desc[UR18][R6.64] ;  /* 0x0000001206057981 */ /* 0x0000a6000c1e1100 */
[----:B------:R-:W-:Y:S02]  /*12d0*/  UIADD3.X UR12, UPT, UPT, URZ, UR15, URZ, UP2, !UPT ;  /* 0x0000000fff0c7290 */ /* 0x000fe400097fe4ff */
[----:B------:R-:W-:-:S04]  /*12e0*/  IMAD.U32 R8, RZ, RZ, UR10 ;  /* 0x0000000aff087e24 */ /* 0x000fc8000f8e00ff */
[----:B------:R-:W-:Y:S01]  /*12f0*/  MOV R9, UR12 ;  /* 0x0000000c00097c02 */ /* 0x000fe20008000f00 */
[----:B0-----:R-:W0:Y:S04]  /*1300*/  LDC.64 R6, c[0x0][0x390] ;  /* 0x0000e400ff067b82 */ /* 0x001e280000000a00 */
[----:B------:R-:W3:Y:S01]  /*1310*/  LDG.E.U8 R8, desc[UR18][R8.64] ;  /* 0x0000001208087981 */ /* 0x000ee2000c1e1100 */
[----:B------:R-:W-:Y:S01]  /*1320*/  ULOP3.LUT UR10, UR13, 0x7, URZ, 0xc0, !UPT ;  /* 0x000000070d0a7892 */ /* 0x000fe2000f8ec0ff */
[----:B------:R-:W-:Y:S01]  /*1330*/  VIADD R17, R4, UR9 ;  /* 0x0000000904117c36 */ /* 0x000fe20008000000 */
[----:B------:R-:W-:-:S04]  /*1340*/  ULOP3.LUT UR11, UR11, 0x7, URZ, 0xc0, !UPT ;  /* 0x000000070b0b7892 */ /* 0x000fc8000f8ec0ff */
[----:B--2---:R-:W-:Y:S01]  /*1350*/  SHF.L.U32 R5, R5, UR10, RZ ;  /* 0x0000000a05057c19 */ /* 0x004fe200080006ff */
[----:B------:R-:W-:-:S03]  /*1360*/  UIADD3 UR10, UPT, UPT, UR9, 0x1, URZ ;  /* 0x00000001090a7890 */ /* 0x000fc6000fffe0ff */
[----:B------:R-:W-:Y:S02]  /*1370*/  LOP3.LUT P0, RZ, R5, 0x80, RZ, 0xc0, !PT ;  /* 0x0000008005ff7812 */ /* 0x000fe4000780c0ff */
[----:B---3--:R-:W-:-:S11]  /*1380*/  SHF.L.U32 R5, R8, UR11, RZ ;  /* 0x0000000b08057c19 */ /* 0x008fd600080006ff */
[----:B0-----:R-:W-:Y:S01]  /*1390*/  @P0 IMAD.WIDE.U32 R14, R17, 0x8, R6 ;  /* 0x00000008110e0825 */ /* 0x001fe200078e0006 */
[----:B------:R-:W-:-:S03]  /*13a0*/  LOP3.LUT P1, RZ, R5, 0x80, RZ, 0xc0, !PT ;  /* 0x0000008005ff7812 */ /* 0x000fc6000782c0ff */
[--C-:B------:R-:W-:Y:S01]  /*13b0*/  @!P0 IMAD.WIDE.U32 R16, R17, 0x8, R6.reuse ;  /* 0x0000000811108825 */ /* 0x100fe200078e0006 */
[----:B------:R-:W-:Y:S01]  /*13c0*/  IADD3 R5, PT, PT, R4, UR10, RZ ;  /* 0x0000000a04057c10 */ /* 0x000fe2000fffe0ff */
[----:B------:R-:W2:Y:S04]  /*13d0*/  @P0 LDG.E.64 R8, desc[UR18][R14.64] ;  /* 0x000000120e080981 */ /* 0x000ea8000c1e1b00 */
[----:B------:R-:W3:Y:S04]  /*13e0*/  @!P0 LDG.E.64 R16, desc[UR18][R16.64] ;  /* 0x0000001210108981 */ /* 0x000ee8000c1e1b00 */
[----:B------:R-:W-:-:S04]  /*13f0*/  @P1 IMAD.WIDE.U32 R10, R5, 0x8, R6 ;  /* 0x00000008050a1825 */ /* 0x000fc800078e0006 */
[----:B------:R-:W-:Y:S02]  /*1400*/  @!P1 IMAD.WIDE.U32 R6, R5, 0x8, R6 ;  /* 0x0000000805069825 */ /* 0x000fe400078e0006 */
[----:B------:R-:W4:Y:S04]  /*1410*/  @P1 LDG.E.64 R10, desc[UR18][R10.64] ;  /* 0x000000120a0a1981 */ /* 0x000f28000c1e1b00 */
[----:B------:R-:W5:Y:S01]  /*1420*/  @!P1 LDG.E.64 R6, desc[UR18][R6.64] ;  /* 0x0000001206069981 */ /* 0x000f62000c1e1b00 */
[----:B------:R-:W-:Y:S01]  /*1430*/  UIADD3 UR9, UPT, UPT, UR9, 0x2, URZ ;  /* 0x0000000209097890 */ /* 0x000fe2000fffe0ff */
[C---:B--2---:R-:W-:Y:S02]  /*1440*/  @P0 DADD R8, R12.reuse, R8 ;  /* 0x000000000c080229 */ /* 0x044fe40000000008 */
[----:B---3--:R-:W-:-:S08]  /*1450*/  @!P0 DADD R8, R12, -R16 ;  /* 0x000000000c088229 */ /* 0x008fd00000000810 */
[--C-:B----4-:R-:W-:Y:S02]  /*1460*/  @P1 DADD R12, R10, R8.reuse ;  /* 0x000000000a0c1229 */ /* 0x110fe40000000008 */
[----:B-----5:R-:W-:-:S11]  /*1470*/  @!P1 DADD R12, -R6, R8 ;  /* 0x00000000060c9229 */ /* 0x020fd60000000108 */
.L_x_29:
[----:B------:R-:W-:Y:S05]  /*1480*/  BRA.U !UP1, `(.L_x_27) ;  /* 0x0000000109407547 */ /* 0x000fea000b800000 */
[----:B------:R-:W0:Y:S01]  /*1490*/  LDCU.64 UR10, c[0x0][0x398] ;  /* 0x00007300ff0a77ac */ /* 0x000e220008000a00 */
[----:B------:R-:W1:Y:S01]  /*14a0*/  LDC.64 R8, c[0x0][0x390] ;  /* 0x0000e400ff087b82 */ /* 0x000e620000000a00 */
[----:B------:R-:W-:-:S04]  /*14b0*/  UIADD3 UR8, UPT, UPT, UR8, UR9, URZ ;  /* 0x0000000908087290 */ /* 0x000fc8000fffe0ff */
[----:B0-----:R-:W-:-:S04]  /*14c0*/  ULEA.HI UR10, UP1, UR8, UR10, URZ, 0x1d ;  /* 0x0000000a080a7291 */ /* 0x001fc8000f83e8ff */
[----:B------:R-:W-:Y:S02]  /*14d0*/  UIADD3.X UR11, UPT, UPT, URZ, UR11, URZ, UP1, !UPT ;  /* 0x0000000bff0b7290 */ /* 0x000fe40008ffe4ff */
[----:B------:R-:W-:-:S04]  /*14e0*/  IMAD.U32 R6, RZ, RZ, UR10 ;  /* 0x0000000aff067e24 */ /* 0x000fc8000f8e00ff */
[----:B------:R-:W-:-:S05]  /*14f0*/  MOV R7, UR11 ;  /* 0x0000000b00077c02 */ /* 0x000fca0008000f00 */
[----:B------:R-:W2:Y:S01]  /*1500*/  LDG.E.U8 R6, desc[UR18][R6.64] ;  /* 0x0000001206067981 */ /* 0x000ea2000c1e1100 */
[----:B------:R-:W-:-:S05]  /*1510*/  IADD3 R5, PT, PT, R4, UR9, RZ ;  /* 0x0000000904057c10 */ /* 0x000fca000fffe0ff */
[----:B-1----:R-:W-:-:S06]  /*1520*/  IMAD.WIDE.U32 R4, R5, 0x8, R8 ;  /* 0x0000000805047825 */ /* 0x002fcc00078e0008 */
[----:B------:R-:W3:Y:S01]  /*1530*/  LDG.E.64 R4, desc[UR18][R4.64] ;  /* 0x0000001204047981 */ /* 0x000ee2000c1e1b00 */
[----:B------:R-:W-:-:S06]  /*1540*/  ULOP3.LUT UR8, UR8, 0x7, URZ, 0xc0, !UPT ;  /* 0x0000000708087892 */ /* 0x000fcc000f8ec0ff */
[----:B--2---:R-:W-:-:S04]  /*1550*/  SHF.L.U32 R8, R6, UR8, RZ ;  /* 0x0000000806087c19 */ /* 0x004fc800080006ff */
[----:B------:R-:W-:-:S13]  /*1560*/  LOP3.LUT P0, RZ, R8, 0x80, RZ, 0xc0, !PT ;  /* 0x0000008008ff7812 */ /* 0x000fda000780c0ff */
[----:B---3--:R-:W-:-:S08]  /*1570*/  @P0 DADD R12, R12, R4 ;  /* 0x000000000c0c0229 */ /* 0x008fd00000000004 */
[----:B------:R-:W-:-:S11]  /*1580*/  @!P0 DADD R12, R12, -R4 ;  /* 0x000000000c0c8229 */ /* 0x000fd60000000804 */
.L_x_27:
[----:B------:R-:W-:Y:S05]  /*1590*/  BRA.U UP0, `(.L_x_30) ;  /* 0xffffffed00707547 */ /* 0x000fea000b83ffff */
.L_x_24:
[----:B------:R-:W0:Y:S02]  /*15a0*/  LDC.64 R4, c[0x0][0x3a0] ;  /* 0x0000e800ff047b82 */ /* 0x000e240000000a00 */
[----:B0-----:R-:W-:-:S05]  /*15b0*/  IMAD.WIDE.U32 R2, R2, 0x8, R4 ;  /* 0x0000000802027825 */ /* 0x001fca00078e0004 */
[----:B------:R-:W-:Y:S01]  /*15c0*/  STG.E.64 desc[UR18][R2.64], R12 ;  /* 0x0000000c02007986 */ /* 0x000fe2000c101b12 */
[----:B------:R-:W-:Y:S05]  /*15d0*/  EXIT ;  /* 0x000000000000794d */ /* 0x000fea0003800000 */
.L_x_31:
        /* <DEDUP_REMOVED lines=10> */
.L_x_42:


//--------------------- .text._Z12convStandardPjS_PdS0_S0_ --------------------------
	.section	.text._Z12convStandardPjS_PdS0_S0_,"ax",@progbits
	.align	128
        .global         _Z12convStandardPjS_PdS0_S0_
        .type           _Z12convStandardPjS_PdS0_S0_,@function
        .size           _Z12convStandardPjS_PdS0_S0_,(.L_x_43 - _Z12convStandardPjS_PdS0_S0_)
        .other          _Z12convStandardPjS_PdS0_S0_,@"STO_CUDA_ENTRY STV_DEFAULT"
_Z12convStandardPjS_PdS0_S0_:
.text._Z12convStandardPjS_PdS0_S0_:
        /* <DEDUP_REMOVED lines=9> */
[----:B--2---:R-:W-:-:S04]  /*0090*/  IADD3 R2, PT, PT, R0, -R3, RZ ;  /* 0x8000000300027210 */ /* 0x004fc80007ffe0ff */
[C---:B------:R-:W-:Y:S01]  /*00a0*/  IADD3 R9, PT, PT, R2.reuse, 0x1, RZ ;  /* 0x0000000102097810 */ /* 0x040fe20007ffe0ff */
[----:B------:R-:W-:Y:S02]  /*00b0*/  IMAD R8, R2, R2, R2 ;  /* 0x0000000202087224 */ /* 0x000fe400078e0202 */
[----:B0-----:R-:W-:Y:S02]  /*00c0*/  IMAD R2, R10, UR6, R11 ;  /* 0x000000060a027c24 */ /* 0x001fe4000f8e020b */
[----:B------:R-:W-:-:S05]  /*00d0*/  IMAD.IADD R11, R9, 0x1, R8 ;  /* 0x00000001090b7824 */ /* 0x000fca00078e0208 */
[----:B------:R-:W-:-:S13]  /*00e0*/  ISETP.GE.U32.AND P0, PT, R2, R11, PT ;  /* 0x0000000b0200720c */ /* 0x000fda0003f06070 */
[----:B------:R-:W-:Y:S05]  /*00f0*/  @P0 EXIT ;  /* 0x000000000000094d */ /* 0x000fea0003800000 */
[----:B------:R-:W-:Y:S02]  /*0100*/  LEA.HI R4, R3, R3, RZ, 0x1 ;  /* 0x0000000303047211 */ /* 0x000fe400078f08ff */
[----:B------:R-:W-:Y:S02]  /*0110*/  CS2R R16, SRZ ;  /* 0x0000000000107805 */ /* 0x000fe4000001ff00 */
[----:B------:R-:W-:-:S04]  /*0120*/  SHF.R.S32.HI R4, RZ, 0x1, R4 ;  /* 0x00000001ff047819 */ /* 0x000fc80000011404 */
[----:B------:R-:W-:-:S04]  /*0130*/  IADD3 R5, PT, PT, -R4, RZ, RZ ;  /* 0x000000ff04057210 */ /* 0x000fc80007ffe1ff */
[----:B------:R-:W-:-:S13]  /*0140*/  ISETP.GE.AND P0, PT, R4, R5, PT ;  /* 0x000000050400720c */ /* 0x000fda0003f06270 */
[----:B------:R-:W-:Y:S05]  /*0150*/  @!P0 BRA `(.L_x_32) ;  /* 0x0000001000a08947 */ /* 0x000fea0003800000 */
[----:B------:R-:W0:Y:S01]  /*0160*/  I2F.U32.RP R8, R9 ;  /* 0x0000000900087306 */ /* 0x000e220000209000 */
[----:B------:R-:W-:Y:S01]  /*0170*/  IMAD.MOV R11, RZ, RZ, -R9 ;  /* 0x000000ffff0b7224 */ /* 0x000fe200078e0a09 */
[----:B------:R-:W-:Y:S02]  /*0180*/  ISETP.NE.U32.AND P2, PT, R9, RZ, PT ;  /* 0x000000ff0900720c */ /* 0x000fe40003f45070 */
[----:B------:R-:W-:Y:S02]  /*0190*/  CS2R R16, SRZ ;  /* 0x0000000000107805 */ /* 0x000fe4000001ff00 */
[----:B------:R-:W-:-:S04]  /*01a0*/  IADD3 R22, PT, PT, R4, 0x1, R4 ;  /* 0x0000000104167810 */ /* 0x000fc80007ffe004 */
[C---:B------:R-:W-:Y:S02]  /*01b0*/  LOP3.LUT R20, R22.reuse, 0xf, RZ, 0xc0, !PT ;  /* 0x0000000f16147812 */ /* 0x040fe400078ec0ff */
[C---:B------:R-:W-:Y:S02]  /*01c0*/  LOP3.LUT R21, R22.reuse, 0x7, RZ, 0xc0, !PT ;  /* 0x0000000716157812 */ /* 0x040fe400078ec0ff */
[----:B------:R-:W-:Y:S01]  /*01d0*/  LOP3.LUT R22, R22, 0x3, RZ, 0xc0, !PT ;  /* 0x0000000316167812 */ /* 0x000fe200078ec0ff */
[----:B0-----:R-:W0:Y:S02]  /*01e0*/  MUFU.RCP R8, R8 ;  /* 0x0000000800087308 */ /* 0x001e240000001000 */
[----:B0-----:R-:W-:-:S06]  /*01f0*/  IADD3 R6, PT, PT, R8, 0xffffffe, RZ ;  /* 0x0ffffffe08067810 */ /* 0x001fcc0007ffe0ff */
[----:B------:R0:W1:Y:S02]  /*0200*/  F2I.FTZ.U32.TRUNC.NTZ R7, R6 ;  /* 0x0000000600077305 */ /* 0x000064000021f000 */
[----:B0-----:R-:W-:Y:S02]  /*0210*/  HFMA2 R6, -RZ, RZ, 0, 0 ;  /* 0x00000000ff067431 */ /* 0x001fe400000001ff */
[----:B-1----:R-:W-:-:S04]  /*0220*/  IMAD R11, R11, R7, RZ ;  /* 0x000000070b0b7224 */ /* 0x002fc800078e02ff */
[----:B------:R-:W-:Y:S01]  /*0230*/  IMAD.HI.U32 R7, R7, R11, R6 ;  /* 0x0000000b07077227 */ /* 0x000fe200078e0006 */
[----:B------:R-:W-:-:S05]  /*0240*/  SHF.R.U32.HI R6, RZ, 0x1, R3 ;  /* 0x00000001ff067819 */ /* 0x000fca0000011603 */
[----:B------:R-:W-:-:S05]  /*0250*/  IMAD.HI.U32 R7, R7, R2, RZ ;  /* 0x0000000207077227 */ /* 0x000fca00078e00ff */
[----:B------:R-:W-:-:S05]  /*0260*/  IADD3 R10, PT, PT, -R7, RZ, RZ ;  /* 0x000000ff070a7210 */ /* 0x000fca0007ffe1ff */
[----:B------:R-:W-:-:S05]  /*0270*/  IMAD R10, R9, R10, R2 ;  /* 0x0000000a090a7224 */ /* 0x000fca00078e0202 */
[----:B------:R-:W-:-:S13]  /*0280*/  ISETP.GE.U32.AND P0, PT, R10, R9, PT ;  /* 0x000000090a00720c */ /* 0x000fda0003f06070 */
[----:B------:R-:W-:Y:S01]  /*0290*/  @P0 IMAD.IADD R10, R10, 0x1, -R9 ;  /* 0x000000010a0a0824 */ /* 0x000fe200078e0a09 */
[----:B------:R-:W-:-:S04]  /*02a0*/  @P0 IADD3 R7, PT, PT, R7, 0x1, RZ ;  /* 0x0000000107070810 */ /* 0x000fc80007ffe0ff */
[----:B------:R-:W-:-:S13]  /*02b0*/  ISETP.GE.U32.AND P1, PT, R10, R9, PT ;  /* 0x000000090a00720c */ /* 0x000fda0003f26070 */
[----:B------:R-:W-:Y:S02]  /*02c0*/  @P1 IADD3 R7, PT, PT, R7, 0x1, RZ ;  /* 0x0000000107071810 */ /* 0x000fe40007ffe0ff */
[----:B------:R-:W-:-:S05]  /*02d0*/  @!P2 LOP3.LUT R7, RZ, R9, RZ, 0x33, !PT ;  /* 0x00000009ff07a212 */ /* 0x000fca00078e33ff */
[----:B------:R-:W-:Y:S01]  /*02e0*/  IMAD.MOV R8, RZ, RZ, -R7 ;  /* 0x000000ffff087224 */ /* 0x000fe200078e0a07 */
[----:B------:R-:W-:-:S03]  /*02f0*/  IADD3 R7, PT, PT, R6, R7, RZ ;  /* 0x0000000706077210 */ /* 0x000fc60007ffe0ff */
[----:B------:R-:W-:Y:S02]  /*0300*/  IMAD R9, R9, R8, R2 ;  /* 0x0000000809097224 */ /* 0x000fe400078e0202 */
[----:B------:R-:W-:-:S03]  /*0310*/  IMAD.MOV.U32 R8, RZ, RZ, R5 ;  /* 0x000000ffff087224 */ /* 0x000fc600078e0005 */
[----:B------:R-:W-:-:S07]  /*0320*/  IADD3 R9, PT, PT, R6, R9, RZ ;  /* 0x0000000906097210 */ /* 0x000fce0007ffe0ff */
.L_x_38:
[----:B------:R-:W-:Y:S01]  /*0330*/  IADD3 R10, PT, PT, R4, R4, RZ ;  /* 0x00000004040a7210 */ /* 0x000fe20007ffe0ff */
[----:B------:R-:W-:Y:S01]  /*0340*/  IMAD.IADD R23, R7, 0x1, R8 ;  /* 0x0000000107177824 */ /* 0x000fe200078e0208 */
[----:B------:R-:W-:Y:S02]  /*0350*/  SHF.R.U32.HI R11, RZ, 0x1, R3 ;  /* 0x00000001ff0b7819 */ /* 0x000fe40000011603 */
[----:B------:R-:W-:Y:S01]  /*0360*/  ISETP.GE.U32.AND P1, PT, R10, 0xf, PT ;  /* 0x0000000f0a00780c */ /* 0x000fe20003f26070 */
[----:B------:R-:W-:Y:S01]  /*0370*/  IMAD R23, R0, R23, R9 ;  /* 0x0000001700177224 */ /* 0x000fe200078e0209 */
[----:B------:R-:W-:Y:S02]  /*0380*/  IADD3 R6, PT, PT, R11, R8, RZ ;  /* 0x000000080b067210 */ /* 0x000fe40007ffe0ff */
[C---:B------:R-:W-:Y:S02]  /*0390*/  ISETP.NE.AND P0, PT, R8.reuse, R4, PT ;  /* 0x000000040800720c */ /* 0x040fe40003f05270 */
[----:B------:R-:W-:Y:S01]  /*03a0*/  IADD3 R8, PT, PT, R8, 0x1, RZ ;  /* 0x0000000108087810 */ /* 0x000fe20007ffe0ff */
[----:B------:R-:W-:Y:S01]  /*03b0*/  IMAD R27, R3, R6, RZ ;  /* 0x00000006031b7224 */ /* 0x000fe200078e02ff */
[----:B------:R-:W-:-:S03]  /*03c0*/  MOV R6, R5 ;  /* 0x0000000500067202 */ /* 0x000fc60000000f00 */
[----:B------:R-:W-:Y:S02]  /*03d0*/  IMAD.IADD R24, R11, 0x1, R27 ;  /* 0x000000010b187824 */ /* 0x000fe400078e021b */
[----:B------:R-:W-:Y:S05]  /*03e0*/  @!P1 BRA `(.L_x_33) ;  /* 0x0000000400f89947 */ /* 0x000fea0003800000 */
[----:B------:R-:W-:Y:S02]  /*03f0*/  IADD3 R10, PT, PT, R10, 0x1, RZ ;  /* 0x000000010a0a7810 */ /* 0x000fe40007ffe0ff */
[----:B------:R-:W-:Y:S02]  /*0400*/  IADD3 R27, PT, PT, R27, -R4, R11 ;  /* 0x800000041b1b7210 */ /* 0x000fe40007ffe00b */
[----:B------:R-:W-:Y:S02]  /*0410*/  LOP3.LUT R10, R10, 0xfffffff0, RZ, 0xc0, !PT ;  /* 0xfffffff00a0a7812 */ /* 0x000fe400078ec0ff */
[----:B------:R-:W-:Y:S02]  /*0420*/  IADD3 R6, PT, PT, -R4, 0x7, RZ ;  /* 0x0000000704067810 */ /* 0x000fe40007ffe1ff */
[----:B------:R-:W-:Y:S01]  /*0430*/  MOV R26, R5 ;  /* 0x00000005001a7202 */ /* 0x000fe20000000f00 */
[----:B------:R-:W-:-:S07]  /*0440*/  IMAD.MOV R28, RZ, RZ, -R10 ;  /* 0x000000ffff1c7224 */ /* 0x000fce00078e0a0a */
.L_x_34:
[----:B------:R-:W0:Y:S01]  /*0450*/  LDC.64 R10, c[0x0][0x390] ;  /* 0x0000e400ff0a7b82 */ /* 0x000e220000000a00 */
[----:B------:R-:W-:-:S07]  /*0460*/  IADD3 R25, PT, PT, R23, R26, RZ ;  /* 0x0000001a17197210 */ /* 0x000fce0007ffe0ff */
[----:B------:R-:W1:Y:S01]  /*0470*/  LDC.64 R12, c[0x0][0x398] ;  /* 0x0000e600ff0c7b82 */ /* 0x000e620000000a00 */
[----:B0-----:R-:W-:-:S06]  /*0480*/  IMAD.WIDE.U32 R14, R25, 0x8, R10 ;  /* 0x00000008190e7825 */ /* 0x001fcc00078e000a */
[----:B------:R-:W2:Y:S01]  /*0490*/  LDG.E.64 R14, desc[UR4][R14.64] ;  /* 0x000000040e0e7981 */ /* 0x000ea2000c1e1b00 */
[----:B-1----:R-:W-:-:S06]  /*04a0*/  IMAD.WIDE.U32 R18, R27, 0x8, R12 ;  /* 0x000000081b127825 */ /* 0x002fcc00078e000c */
[----:B------:R-:W2:Y:S01]  /*04b0*/  LDG.E.64 R18, desc[UR4][R18.64] ;  /* 0x0000000412127981 */ /* 0x000ea2000c1e1b00 */
[----:B------:R-:W-:Y:S01]  /*04c0*/  IADD3 R29, PT, PT, R27, 0x1, RZ ;  /* 0x000000011b1d7810 */ /* 0x000fe20007ffe0ff */
[----:B--2---:R-:W-:Y:S01]  /*04d0*/  DFMA R18, R14, R18, R16 ;  /* 0x000000120e12722b */ /* 0x004fe20000000010 */
[----:B------:R-:W-:-:S03]  /*04e0*/  VIADD R17, R25, 0x1 ;  /* 0x0000000119117836 */ /* 0x000fc60000000000 */
[----:B------:R-:W-:-:S04]  /*04f0*/  IMAD.WIDE.U32 R14, R29, 0x8, R12 ;  /* 0x000000081d0e7825 */ /* 0x000fc800078e000c */
[----:B------:R-:W-:Y:S02]  /*0500*/  IMAD.WIDE.U32 R16, R17, 0x8, R10 ;  /* 0x0000000811107825 */ /* 0x000fe400078e000a */
[----:B------:R-:W2:Y:S04]  /*0510*/  LDG.E.64 R14, desc[UR4][R14.64] ;  /* 0x000000040e0e7981 */ /* 0x000ea8000c1e1b00 */
[----:B------:R-:W2:Y:S01]  /*0520*/  LDG.E.64 R16, desc[UR4][R16.64] ;  /* 0x0000000410107981 */ /* 0x000ea2000c1e1b00 */
[----:B------:R-:W-:Y:S01]  /*0530*/  IADD3 R29, PT, PT, R25, 0x2, RZ ;  /* 0x00000002191d7810 */ /* 0x000fe20007ffe0ff */
[----:B--2---:R-:W-:Y:S01]  /*0540*/  DFMA R14, R16, R14, R18 ;  /* 0x0000000e100e722b */ /* 0x004fe20000000012 */
[----:B------:R-:W-:-:S03]  /*0550*/  IADD3 R19, PT, PT, R27, 0x2, RZ ;  /* 0x000000021b137810 */ /* 0x000fc60007ffe0ff */
[----:B------:R-:W-:-:S04]  /*0560*/  IMAD.WIDE.U32 R16, R29, 0x8, R10 ;  /* 0x000000081d107825 */ /* 0x000fc800078e000a */
[----:B------:R-:W-:Y:S02]  /*0570*/  IMAD.WIDE.U32 R18, R19, 0x8, R12 ;  /* 0x0000000813127825 */ /* 0x000fe400078e000c */
[----:B------:R-:W2:Y:S04]  /*0580*/  LDG.E.64 R16, desc[UR4][R16.64] ;  /* 0x0000000410107981 */ /* 0x000ea8000c1e1b00 */
[----:B------:R-:W2:Y:S01]  /*0590*/  LDG.E.64 R18, desc[UR4][R18.64] ;  /* 0x0000000412127981 */ /* 0x000ea2000c1e1b00 */
[----:B------:R-:W-:Y:S01]  /*05a0*/  VIADD R29, R25, 0x3 ;  /* 0x00000003191d7836 */ /* 0x000fe20000000000 */
[----:B--2---:R-:W-:Y:S01]  /*05b0*/  DFMA R18, R16, R18, R14 ;  /* 0x000000121012722b */ /* 0x004fe2000000000e */
[----:B------:R-:W-:Y:S02]  /*05c0*/  IADD3 R15, PT, PT, R27, 0x3, RZ ;  /* 0x000000031b0f7810 */ /* 0x000fe40007ffe0ff */
        /* <DEDUP_REMOVED lines=74> */
[C---:B------:R-:W-:Y:S01]  /*0a70*/  IADD3 R29, PT, PT, R25.reuse, 0xe, RZ ;  /* 0x0000000e191d7810 */ /* 0x040fe20007ffe0ff */
[----:B------:R-:W-:Y:S01]  /*0a80*/  VIADD R25, R25, 0xf ;  /* 0x0000000f19197836 */ /* 0x000fe20000000000 */
[----:B--2---:R-:W-:Y:S01]  /*0a90*/  DFMA R14, R16, R14, R18 ;  /* 0x0000000e100e722b */ /* 0x004fe20000000012 */
[----:B------:R-:W-:-:S02]  /*0aa0*/  IADD3 R19, PT, PT, R27, 0xe, RZ ;  /* 0x0000000e1b137810 */ /* 0x000fc40007ffe0ff */
[----:B------:R-:W-:Y:S01]  /*0ab0*/  IMAD.WIDE.U32 R16, R29, 0x8, R10 ;  /* 0x000000081d107825 */ /* 0x000fe200078e000a */
[----:B------:R-:W-:-:S03]  /*0ac0*/  IADD3 R29, PT, PT, R27, 0xf, RZ ;  /* 0x0000000f1b1d7810 */ /* 0x000fc60007ffe0ff */
[--C-:B------:R-:W-:Y:S02]  /*0ad0*/  IMAD.WIDE.U32 R18, R19, 0x8, R12.reuse ;  /* 0x0000000813127825 */ /* 0x100fe400078e000c */
[----:B------:R-:W2:Y:S02]  /*0ae0*/  LDG.E.64 R16, desc[UR4][R16.64] ;  /* 0x0000000410107981 */ /* 0x000ea4000c1e1b00 */
[----:B------:R-:W-:Y:S02]  /*0af0*/  IMAD.WIDE.U32 R12, R29, 0x8, R12 ;  /* 0x000000081d0c7825 */ /* 0x000fe400078e000c */
[----:B------:R-:W2:Y:S02]  /*0b00*/  LDG.E.64 R18, desc[UR4][R18.64] ;  /* 0x0000000412127981 */ /* 0x000ea4000c1e1b00 */
[----:B------:R-:W-:Y:S02]  /*0b10*/  IMAD.WIDE.U32 R10, R25, 0x8, R10 ;  /* 0x00000008190a7825 */ /* 0x000fe400078e000a */
[----:B------:R-:W3:Y:S04]  /*0b20*/  LDG.E.64 R12, desc[UR4][R12.64] ;  /* 0x000000040c0c7981 */ /* 0x000ee8000c1e1b00 */
[----:B------:R-:W3:Y:S01]  /*0b30*/  LDG.E.64 R10, desc[UR4][R10.64] ;  /* 0x000000040a0a7981 */ /* 0x000ee2000c1e1b00 */
[----:B------:R-:W-:-:S04]  /*0b40*/  IADD3 R28, PT, PT, R28, 0x10, RZ ;  /* 0x000000101c1c7810 */ /* 0x000fc80007ffe0ff */
[----:B------:R-:W-:Y:S01]  /*0b50*/  ISETP.NE.AND P1, PT, R28, RZ, PT ;  /* 0x000000ff1c00720c */ /* 0x000fe20003f25270 */
[----:B------:R-:W-:Y:S01]  /*0b60*/  VIADD R27, R27, 0x10 ;  /* 0x000000101b1b7836 */ /* 0x000fe20000000000 */
[----:B------:R-:W-:Y:S02]  /*0b70*/  IADD3 R6, PT, PT, R6, 0x10, RZ ;  /* 0x0000001006067810 */ /* 0x000fe40007ffe0ff */
[----:B------:R-:W-:Y:S01]  /*0b80*/  IADD3 R26, PT, PT, R26, 0x10, RZ ;  /* 0x000000101a1a7810 */ /* 0x000fe20007ffe0ff */
[----:B--2---:R-:W-:-:S08]  /*0b90*/  DFMA R14, R16, R18, R14 ;  /* 0x00000012100e722b */ /* 0x004fd0000000000e */
[----:B---3--:R-:W-:Y:S01]  /*0ba0*/  DFMA R16, R10, R12, R14 ;  /* 0x0000000c0a10722b */ /* 0x008fe2000000000e */
[----:B------:R-:W-:Y:S10]  /*0bb0*/  @P1 BRA `(.L_x_34) ;  /* 0xfffffff800241947 */ /* 0x000ff4000383ffff */
[----:B------:R-:W-:-:S07]  /*0bc0*/  IADD3 R6, PT, PT, R6, -0x7, RZ ;  /* 0xfffffff906067810 */ /* 0x000fce0007ffe0ff */
.L_x_33:
[----:B------:R-:W-:-:S13]  /*0bd0*/  ISETP.NE.AND P1, PT, R20, RZ, PT ;  /* 0x000000ff1400720c */ /* 0x000fda0003f25270 */
[----:B------:R-:W-:Y:S05]  /*0be0*/  @!P1 BRA `(.L_x_35) ;  /* 0x0000000400f89947 */ /* 0x000fea0003800000 */
[----:B------:R-:W-:Y:S02]  /*0bf0*/  IADD3 R10, PT, PT, R20, -0x1, RZ ;  /* 0xffffffff140a7810 */ /* 0x000fe40007ffe0ff */
[----:B------:R-:W-:Y:S02]  /*0c00*/  ISETP.NE.AND P2, PT, R21, RZ, PT ;  /* 0x000000ff1500720c */ /* 0x000fe40003f45270 */
[----:B------:R-:W-:-:S13]  /*0c10*/  ISETP.GE.U32.AND P1, PT, R10, 0x7, PT ;  /* 0x000000070a00780c */ /* 0x000fda0003f26070 */
[----:B------:R-:W-:Y:S05]  /*0c20*/  @!P1 BRA `(.L_x_36) ;  /* 0x0000000000ec9947 */ /* 0x000fea0003800000 */
[----:B------:R-:W0:Y:S01]  /*0c30*/  LDC.64 R10, c[0x0][0x398] ;  /* 0x0000e600ff0a7b82 */ /* 0x000e220000000a00 */
[----:B------:R-:W-:Y:S01]  /*0c40*/  IADD3 R25, PT, PT, R23, R6, RZ ;  /* 0x0000000617197210 */ /* 0x000fe20007ffe0ff */
[----:B------:R-:W-:-:S06]  /*0c50*/  IMAD.IADD R27, R24, 0x1, R6 ;  /* 0x00000001181b7824 */ /* 0x000fcc00078e0206 */
[----:B------:R-:W1:Y:S01]  /*0c60*/  LDC.64 R12, c[0x0][0x390] ;  /* 0x0000e400ff0c7b82 */ /* 0x000e620000000a00 */
[----:B0-----:R-:W-:-:S06]  /*0c70*/  IMAD.WIDE.U32 R18, R27, 0x8, R10 ;  /* 0x000000081b127825 */ /* 0x001fcc00078e000a */
[----:B------:R-:W2:Y:S01]  /*0c80*/  LDG.E.64 R18, desc[UR4][R18.64] ;  /* 0x0000000412127981 */ /* 0x000ea2000c1e1b00 */
[----:B-1----:R-:W-:-:S05]  /*0c90*/  IMAD.WIDE.U32 R28, R25, 0x8, R12 ;  /* 0x00000008191c7825 */ /* 0x002fca00078e000c */
[----:B------:R-:W2:Y:S02]  /*0ca0*/  LDG.E.64 R14, desc[UR4][R28.64] ;  /* 0x000000041c0e7981 */ /* 0x000ea4000c1e1b00 */
[----:B--2---:R-:W-:Y:S01]  /*0cb0*/  DFMA R18, R14, R18, R16 ;  /* 0x000000120e12722b */ /* 0x004fe20000000010 */
[----:B------:R-:W-:Y:S02]  /*0cc0*/  IADD3 R15, PT, PT, R25, 0x1, RZ ;  /* 0x00000001190f7810 */ /* 0x000fe40007ffe0ff */
[----:B------:R-:W-:-:S03]  /*0cd0*/  IADD3 R17, PT, PT, R27, 0x1, RZ ;  /* 0x000000011b117810 */ /* 0x000fc60007ffe0ff */
[----:B------:R-:W-:-:S04]  /*0ce0*/  IMAD.WIDE.U32 R14, R15, 0x8, R12 ;  /* 0x000000080f0e7825 */ /* 0x000fc800078e000c */
[----:B------:R-:W-:Y:S02]  /*0cf0*/  IMAD.WIDE.U32 R28, R17, 0x8, R10 ;  /* 0x00000008111c7825 */ /* 0x000fe400078e000a */
[----:B------:R-:W2:Y:S04]  /*0d00*/  LDG.E.64 R14, desc[UR4][R14.64] ;  /* 0x000000040e0e7981 */ /* 0x000ea8000c1e1b00 */
[----:B------:R-:W2:Y:S01]  /*0d10*/  LDG.E.64 R16, desc[UR4][R28.64] ;  /* 0x000000041c107981 */ /* 0x000ea2000c1e1b00 */
[----:B------:R-:W-:Y:S01]  /*0d20*/  IADD3 R26, PT, PT, R25, 0x2, RZ ;  /* 0x00000002191a7810 */ /* 0x000fe20007ffe0ff */
[----:B--2---:R-:W-:Y:S01]  /*0d30*/  DFMA R16, R14, R16, R18 ;  /* 0x000000100e10722b */ /* 0x004fe20000000012 */
[----:B------:R-:W-:-:S03]  /*0d40*/  VIADD R19, R27, 0x2 ;  /* 0x000000021b137836 */ /* 0x000fc60000000000 */
[----:B------:R-:W-:-:S04]  /*0d50*/  IMAD.WIDE.U32 R14, R26, 0x8, R12 ;  /* 0x000000081a0e7825 */ /* 0x000fc800078e000c */
[----:B------:R-:W-:Y:S02]  /*0d60*/  IMAD.WIDE.U32 R18, R19, 0x8, R10 ;  /* 0x0000000813127825 */ /* 0x000fe400078e000a */
[----:B------:R-:W2:Y:S04]  /*0d70*/  LDG.E.64 R14, desc[UR4][R14.64] ;  /* 0x000000040e0e7981 */ /* 0x000ea8000c1e1b00 */
[----:B------:R-:W2:Y:S02]  /*0d80*/  LDG.E.64 R18, desc[UR4][R18.64] ;  /* 0x0000000412127981 */ /* 0x000ea4000c1e1b00 */
[----:B--2---:R-:W-:Y:S01]  /*0d90*/  DFMA R18, R14, R18, R16 ;  /* 0x000000120e12722b */ /* 0x004fe20000000010 */
[----:B------:R-:W-:Y:S02]  /*0da0*/  IADD3 R17, PT, PT, R25, 0x3, RZ ;  /* 0x0000000319117810 */ /* 0x000fe40007ffe0ff */
[----:B------:R-:W-:-:S03]  /*0db0*/  IADD3 R16, PT, PT, R27, 0x3, RZ ;  /* 0x000000031b107810 */ /* 0x000fc60007ffe0ff */
[----:B------:R-:W-:-:S04]  /*0dc0*/  IMAD.WIDE.U32 R28, R17, 0x8, R12 ;  /* 0x00000008111c7825 */ /* 0x000fc800078e000c */
[----:B------:R-:W-:Y:S01]  /*0dd0*/  IMAD.WIDE.U32 R16, R16, 0x8, R10 ;  /* 0x0000000810107825 */ /* 0x000fe200078e000a */
[----:B------:R0:W2:Y:S05]  /*0de0*/  LDG.E.64 R14, desc[UR4][R28.64] ;  /* 0x000000041c0e7981 */ /* 0x0000aa000c1e1b00 */
[----:B------:R-:W2:Y:S01]  /*0df0*/  LDG.E.64 R16, desc[UR4][R16.64] ;  /* 0x0000000410107981 */ /* 0x000ea2000c1e1b00 */
[----:B------:R-:W-:Y:S01]  /*0e00*/  IADD3 R26, PT, PT, R25, 0x4, RZ ;  /* 0x00000004191a7810 */ /* 0x000fe20007ffe0ff */
[----:B0-----:R-:W-:-:S04]  /*0e10*/  VIADD R29, R27, 0x4 ;  /* 0x000000041b1d7836 */ /* 0x001fc80000000000 */
[----:B------:R-:W-:Y:S01]  /*0e20*/  IMAD.WIDE.U32 R28, R29, 0x8, R10 ;  /* 0x000000081d1c7825 */ /* 0x000fe200078e000a */
[----:B--2---:R-:W-:-:S03]  /*0e30*/  DFMA R16, R14, R16, R18 ;  /* 0x000000100e10722b */ /* 0x004fc60000000012 */
[----:B------:R-:W-:Y:S01]  /*0e40*/  IMAD.WIDE.U32 R14, R26, 0x8, R12 ;  /* 0x000000081a0e7825 */ /* 0x000fe200078e000c */
[----:B------:R-:W2:Y:S05]  /*0e50*/  LDG.E.64 R18, desc[UR4][R28.64] ;  /* 0x000000041c127981 */ /* 0x000eaa000c1e1b00 */
        /* <DEDUP_REMOVED lines=8> */
[----:B------:R-:W-:-:S05]  /*0ee0*/  IADD3 R26, PT, PT, R25, 0x6, RZ ;  /* 0x00000006191a7810 */ /* 0x000fca0007ffe0ff */
[----:B------:R-:W-:-:S06]  /*0ef0*/  IMAD.WIDE.U32 R28, R26, 0x8, R12 ;  /* 0x000000081a1c7825 */ /* 0x000fcc00078e000c */
[----:B------:R-:W3:Y:S01]  /*0f00*/  LDG.E.64 R28, desc[UR4][R28.64] ;  /* 0x000000041c1c7981 */ /* 0x000ee2000c1e1b00 */
[----:B--2---:R-:W-:Y:S01]  /*0f10*/  DFMA R18, R16, R14, R18 ;  /* 0x0000000e1012722b */ /* 0x004fe20000000012 */
[----:B------:R-:W-:Y:S01]  /*0f20*/  VIADD R15, R25, 0x7 ;  /* 0x00000007190f7836 */ /* 0x000fe20000000000 */
[----:B------:R-:W-:-:S03]  /*0f30*/  IADD3 R25, PT, PT, R27, 0x6, RZ ;  /* 0x000000061b197810 */ /* 0x000fc60007ffe0ff */
[----:B------:R-:W-:Y:S01]  /*0f40*/  IMAD.WIDE.U32 R12, R15, 0x8, R12 ;  /* 0x000000080f0c7825 */ /* 0x000fe200078e000c */
[----:B------:R-:W-:-:S03]  /*0f50*/  IADD3 R27, PT, PT, R27, 0x7, RZ ;  /* 0x000000071b1b7810 */ /* 0x000fc60007ffe0ff */
[--C-:B------:R-:W-:Y:S02]  /*0f60*/  IMAD.WIDE.U32 R14, R25, 0x8, R10.reuse ;  /* 0x00000008190e7825 */ /* 0x100fe400078e000a */
[----:B------:R-:W2:Y:S02]  /*0f70*/  LDG.E.64 R12, desc[UR4][R12.64] ;  /* 0x000000040c0c7981 */ /* 0x000ea4000c1e1b00 */
[----:B------:R-:W-:Y:S02]  /*0f80*/  IMAD.WIDE.U32 R10, R27, 0x8, R10 ;  /* 0x000000081b0a7825 */ /* 0x000fe400078e000a */
[----:B------:R-:W3:Y:S04]  /*0f90*/  LDG.E.64 R16, desc[UR4][R14.64] ;  /* 0x000000040e107981 */ /* 0x000ee8000c1e1b00 */
[----:B------:R-:W2:Y:S01]  /*0fa0*/  LDG.E.64 R10, desc[UR4][R10.64] ;  /* 0x000000040a0a7981 */ /* 0x000ea2000c1e1b00 */
[----:B------:R-:W-:Y:S01]  /*0fb0*/  IADD3 R6, PT, PT, R6, 0x8, RZ ;  /* 0x0000000806067810 */ /* 0x000fe20007ffe0ff */
[----:B---3--:R-:W-:-:S08]  /*0fc0*/  DFMA R16, R28, R16, R18 ;  /* 0x000000101c10722b */ /* 0x008fd00000000012 */
[----:B--2---:R-:W-:-:S11]  /*0fd0*/  DFMA R16, R12, R10, R16 ;  /* 0x0000000a0c10722b */ /* 0x004fd60000000010 */
.L_x_36:
[----:B------:R-:W-:Y:S05]  /*0fe0*/  @!P2 BRA `(.L_x_35) ;  /* 0x0000000000f8a947 */ /* 0x000fea0003800000 */
[----:B------:R-:W-:Y:S01]  /*0ff0*/  VIADD R10, R21, 0xffffffff ;  /* 0xffffffff150a7836 */ /* 0x000fe20000000000 */
[----:B------:R-:W-:-:S04]  /*1000*/  ISETP.NE.AND P2, PT, R22, RZ, PT ;  /* 0x000000ff1600720c */ /* 0x000fc80003f45270 */
[----:B------:R-:W-:-:S13]  /*1010*/  ISETP.GE.U32.AND P1, PT, R10, 0x3, PT ;  /* 0x000000030a00780c */ /* 0x000fda0003f26070 */
[----:B------:R-:W-:Y:S05]  /*1020*/  @!P1 BRA `(.L_x_37) ;  /* 0x00000000007c9947 */ /* 0x000fea0003800000 */
[----:B------:R-:W0:Y:S01]  /*1030*/  LDC.64 R12, c[0x0][0x390] ;  /* 0x0000e400ff0c7b82 */ /* 0x000e220000000a00 */
[-C--:B------:R-:W-:Y:S02]  /*1040*/  IADD3 R25, PT, PT, R23, R6.reuse, RZ ;  /* 0x0000000617197210 */ /* 0x080fe40007ffe0ff */
[----:B------:R-:W-:-:S05]  /*1050*/  IADD3 R27, PT, PT, R24, R6, RZ ;  /* 0x00000006181b7210 */ /* 0x000fca0007ffe0ff */
[----:B------:R-:W1:Y:S01]  /*1060*/  LDC.64 R10, c[0x0][0x398] ;  /* 0x0000e600ff0a7b82 */ /* 0x000e620000000a00 */
[----:B0-----:R-:W-:-:S06]  /*1070*/  IMAD.WIDE.U32 R14, R25, 0x8, R12 ;  /* 0x00000008190e7825 */ /* 0x001fcc00078e000c */
[----:B------:R-:W2:Y:S01]  /*1080*/  LDG.E.64 R14, desc[UR4][R14.64] ;  /* 0x000000040e0e7981 */ /* 0x000ea2000c1e1b00 */
[----:B-1----:R-:W-:-:S05]  /*1090*/  IMAD.WIDE.U32 R28, R27, 0x8, R10 ;  /* 0x000000081b1c7825 */ /* 0x002fca00078e000a */
        /* <DEDUP_REMOVED lines=12> */
[----:B------:R-:W-:Y:S02]  /*1160*/  IADD3 R15, PT, PT, R25, 0x3, RZ ;  /* 0x00000003190f7810 */ /* 0x000fe40007ffe0ff */
[----:B------:R-:W-:-:S03]  /*1170*/  IADD3 R25, PT, PT, R27, 0x2, RZ ;  /* 0x000000021b197810 */ /* 0x000fc60007ffe0ff */
[----:B------:R-:W-:-:S04]  /*1180*/  IMAD.WIDE.U32 R12, R15, 0x8, R12 ;  /* 0x000000080f0c7825 */ /* 0x000fc800078e000c */
[--C-:B------:R-:W-:Y:S02]  /*1190*/  IMAD.WIDE.U32 R14, R25, 0x8, R10.reuse ;  /* 0x00000008190e7825 */ /* 0x100fe400078e000a */
[----:B------:R-:W2:Y:S02]  /*11a0*/  LDG.E.64 R12, desc[UR4][R12.64] ;  /* 0x000000040c0c7981 */ /* 0x000ea4000c1e1b00 */
[----:B------:R-:W-:Y:S02]  /*11b0*/  VIADD R27, R27, 0x3 ;  /* 0x000000031b1b7836 */ /* 0x000fe40000000000 */
[----:B------:R-:W3:Y:S02]  /*11c0*/  LDG.E.64 R16, desc[UR4][R14.64] ;  /* 0x000000040e107981 */ /* 0x000ee4000c1e1b00 */
[----:B------:R-:W-:-:S06]  /*11d0*/  IMAD.WIDE.U32 R10, R27, 0x8, R10 ;  /* 0x000000081b0a7825 */ /* 0x000fcc00078e000a */
[----:B------:R-:W2:Y:S01]  /*11e0*/  LDG.E.64 R10, desc[UR4][R10.64] ;  /* 0x000000040a0a7981 */ /* 0x000ea2000c1e1b00 */
[----:B------:R-:W-:Y:S01]  /*11f0*/  IADD3 R6, PT, PT, R6, 0x4, RZ ;  /* 0x0000000406067810 */ /* 0x000fe20007ffe0ff */
[----:B---3--:R-:W-:-:S08]  /*1200*/  DFMA R16, R28, R16, R18 ;  /* 0x000000101c10722b */ /* 0x008fd00000000012 */
[----:B--2---:R-:W-:-:S11]  /*1210*/  DFMA R16, R12, R10, R16 ;  /* 0x0000000a0c10722b */ /* 0x004fd60000000010 */
.L_x_37:
[----:B------:R-:W-:Y:S05]  /*1220*/  @!P2 BRA `(.L_x_35) ;  /* 0x000000000068a947 */ /* 0x000fea0003800000 */
[----:B------:R-:W0:Y:S01]  /*1230*/  LDC.64 R12, c[0x0][0x390] ;  /* 0x0000e400ff0c7b82 */ /* 0x000e220000000a00 */
[-C--:B------:R-:W-:Y:S02]  /*1240*/  IADD3 R23, PT, PT, R23, R6.reuse, RZ ;  /* 0x0000000617177210 */ /* 0x080fe40007ffe0ff */
[----:B------:R-:W-:-:S05]  /*1250*/  IADD3 R25, PT, PT, R24, R6, RZ ;  /* 0x0000000618197210 */ /* 0x000fca0007ffe0ff */
[----:B------:R-:W1:Y:S01]  /*1260*/  LDC.64 R10, c[0x0][0x398] ;  /* 0x0000e600ff0a7b82 */ /* 0x000e620000000a00 */
[----:B0-----:R-:W-:-:S06]  /*1270*/  IMAD.WIDE.U32 R18, R23, 0x8, R12 ;  /* 0x0000000817127825 */ /* 0x001fcc00078e000c */
[----:B------:R-:W2:Y:S01]  /*1280*/  LDG.E.64 R18, desc[UR4][R18.64] ;  /* 0x0000000412127981 */ /* 0x000ea2000c1e1b00 */
[----:B-1----:R-:W-:-:S06]  /*1290*/  IMAD.WIDE.U32 R14, R25, 0x8, R10 ;  /* 0x00000008190e7825 */ /* 0x002fcc00078e000a */
[----:B------:R-:W2:Y:S01]  /*12a0*/  LDG.E.64 R14, desc[UR4][R14.64] ;  /* 0x000000040e0e7981 */ /* 0x000ea2000c1e1b00 */
[----:B------:R-:W-:Y:S01]  /*12b0*/  ISETP.NE.AND P1, PT, R22, 0x1, PT ;  /* 0x000000011600780c */ /* 0x000fe20003f25270 */
[----:B--2---:R-:W-:-:S12]  /*12c0*/  DFMA R16, R18, R14, R16 ;  /* 0x0000000e1210722b */ /* 0x004fd80000000010 */
[----:B------:R-:W-:Y:S05]  /*12d0*/  @!P1 BRA `(.L_x_35) ;  /* 0x00000000003c9947 */ /* 0x000fea0003800000 */
[----:B------:R-:W-:Y:S01]  /*12e0*/  ISETP.NE.AND P1, PT, R22, 0x2, PT ;  /* 0x000000021600780c */ /* 0x000fe20003f25270 */
[----:B------:R-:W-:Y:S01]  /*12f0*/  VIADD R19, R23, 0x1 ;  /* 0x0000000117137836 */ /* 0x000fe20000000000 */
[----:B------:R-:W-:-:S03]  /*1300*/  IADD3 R15, PT, PT, R25, 0x1, RZ ;  /* 0x00000001190f7810 */ /* 0x000fc60007ffe0ff */
[----:B------:R-:W-:-:S04]  /*1310*/  IMAD.WIDE.U32 R18, R19, 0x8, R12 ;  /* 0x0000000813127825 */ /* 0x000fc800078e000c */
[----:B------:R-:W-:Y:S02]  /*1320*/  IMAD.WIDE.U32 R14, R15, 0x8, R10 ;  /* 0x000000080f0e7825 */ /* 0x000fe400078e000a */
[----:B------:R-:W2:Y:S02]  /*1330*/  LDG.E.64 R18, desc[UR4][R18.64] ;  /* 0x0000000412127981 */ /* 0x000ea4000c1e1b00 */
[----:B------:R-:W-:Y:S02]  /*1340*/  @P1 IADD3 R23, PT, PT, R23, 0x2, RZ ;  /* 0x0000000217171810 */ /* 0x000fe40007ffe0ff */
[----:B------:R-:W-:Y:S01]  /*1350*/  @P1 IADD3 R25, PT, PT, R25, 0x2, RZ ;  /* 0x0000000219191810 */ /* 0x000fe20007ffe0ff */
[----:B------:R-:W2:Y:S02]  /*1360*/  LDG.E.64 R14, desc[UR4][R14.64] ;  /* 0x000000040e0e7981 */ /* 0x000ea4000c1e1b00 */
[----:B------:R-:W-:-:S04]  /*1370*/  @P1 IMAD.WIDE.U32 R12, R23, 0x8, R12 ;  /* 0x00000008170c1825 */ /* 0x000fc800078e000c */
[----:B------:R-:W-:Y:S02]  /*1380*/  @P1 IMAD.WIDE.U32 R10, R25, 0x8, R10 ;  /* 0x00000008190a1825 */ /* 0x000fe400078e000a */
[----:B------:R-:W3:Y:S04]  /*1390*/  @P1 LDG.E.64 R12, desc[UR4][R12.64] ;  /* 0x000000040c0c1981 */ /* 0x000ee8000c1e1b00 */
[----:B------:R-:W3:Y:S01]  /*13a0*/  @P1 LDG.E.64 R10, desc[UR4][R10.64] ;  /* 0x000000040a0a1981 */ /* 0x000ee2000c1e1b00 */
[----:B--2---:R-:W-:-:S08]  /*13b0*/  DFMA R16, R18, R14, R16 ;  /* 0x0000000e1210722b */ /* 0x004fd00000000010 */
[----:B---3--:R-:W-:-:S11]  /*13c0*/  @P1 DFMA R16, R12, R10, R16 ;  /* 0x0000000a0c10122b */ /* 0x008fd60000000010 */
.L_x_35:
[----:B------:R-:W-:Y:S05]  /*13d0*/  @P0 BRA `(.L_x_38) ;  /* 0xffffffec00d40947 */ /* 0x000fea000383ffff */
.L_x_32:
[----:B------:R-:W0:Y:S02]  /*13e0*/  LDC.64 R4, c[0x0][0x3a0] ;  /* 0x0000e800ff047b82 */ /* 0x000e240000000a00 */
[----:B0-----:R-:W-:-:S05]  /*13f0*/  IMAD.WIDE.U32 R2, R2, 0x8, R4 ;  /* 0x0000000802027825 */ /* 0x001fca00078e0004 */
[----:B------:R-:W-:Y:S01]  /*1400*/  STG.E.64 desc[UR4][R2.64], R16 ;  /* 0x0000001002007986 */ /* 0x000fe2000c101b04 */
[----:B------:R-:W-:Y:S05]  /*1410*/  EXIT ;  /* 0x000000000000794d */ /* 0x000fea0003800000 */
.L_x_39:
        /* <DEDUP_REMOVED lines=14> */
.L_x_43:


//--------------------- .nv.shared.reserved.0     --------------------------
	.section	.nv.shared.reserved.0,"aw",@nobits
	.weak		__nv_reservedSMEM_offset_0_alias
	.size		__nv_reservedSMEM_offset_0_alias, 0, 64
	.other		__nv_reservedSMEM_offset_0_alias,@"STO_CUDA_RESERVED_SHARED STV_DEFAULT"
__nv_reservedSMEM_offset_0_alias:
	.zero		0
	.zero		64


//--------------------- .nv.constant0._Z15newConvBinWBinIPjS_PhS0_S0_ --------------------------
	.section	.nv.constant0._Z15newConvBinWBinIPjS_PhS0_S0_,"a",@progbits
	.sectionflags	@""
	.align	4
.nv.constant0._Z15newConvBinWBinIPjS_PhS0_S0_:
	.zero		936


//--------------------- .nv.constant0._Z12convBinWBinIPjS_PhS0_S0_ --------------------------
	.section	.nv.constant0._Z12convBinWBinIPjS_PhS0_S0_,"a",@progbits
	.sectionflags	@""
	.align	4
.nv.constant0._Z12convBinWBinIPjS_PhS0_S0_:
	.zero		936


//--------------------- .nv.constant0._Z8convBinWPjS_PdPhS0_ --------------------------
	.section	.nv.constant0._Z8convBinWPjS_PdPhS0_,"a",@progbits
	.sectionflags	@""
	.align	4
.nv.constant0._Z8convBinWPjS_PdPhS0_:
	.zero		936


//--------------------- .nv.constant0._Z12convStandardPjS_PdS0_S0_ --------------------------
	.section	.nv.constant0._Z12convStandardPjS_PdS0_S0_,"a",@progbits
	.sectionflags	@""
	.align	4
.nv.constant0._Z12convStandardPjS_PdS0_S0_:
	.zero		936


//--------------------- SYMBOLS --------------------------

	.type		.nv.reservedSmem.offset0,@object
	.size		.nv.reservedSmem.offset0,0x4
